	.target	sm_90a

	.elftype	@"ET_EXEC"


//--------------------- .note.nv.tkinfo           --------------------------
	.section	.note.nv.tkinfo,"",@"SHT_NOTE"
	.sectionflags	@"SHF_NOTE_NV_TKINFO"
	.tkinfo
        /*0018*/ 	.word	0x00000002
        /*0030*/ 	.string	""
        /*0030*/ 	.string	"ptxas"
        /*0030*/ 	.string	"Cuda compilation tools, release 13.0, V13.0.88"
        /*0030*/ 	.string	"Build cuda_13.0.r13.0/compiler.36424714_0"
        /*0030*/ 	.string	"-arch sm_90a -m 64 "



//--------------------- .note.nv.cuinfo           --------------------------
	.section	.note.nv.cuinfo,"",@"SHT_NOTE"
	.sectionflags	@"SHF_NOTE_NV_CUINFO"
        /*0018*/ 	.short	0x0002
        /*001a*/ 	.short	0x005a
        /*001c*/ 	.short	0x0082
	.zero		2


//--------------------- .nv.info                  --------------------------
	.section	.nv.info,"",@"SHT_CUDA_INFO"
	.align	4


	//----- nvinfo : EIATTR_REGCOUNT
	.align		4
        /*0000*/ 	.byte	0x04, 0x2f
        /*0002*/ 	.short	(.L_16 - .L_15)
	.align		4
.L_15:
        /*0004*/ 	.word	index@(_ZN7cutlass13device_kernelINS_4gemm6kernel13GemmUniversalIN4cute5tupleIJiiiiEEENS1_10collective13CollectiveMmaINS1_39MainloopSm90TmaGmmaRmemAWarpSpecializedILi4ENS5_IJNS4_1CILi1EEESB_SB_EEENS1_35KernelTmaWarpSpecializedCooperativeEEENS5_IJNSA_ILi128EEENSA_ILi256EEESF_EEENS_12float_e5m2_tENS5_IJSB_llEEESI_NS5_IJlSB_lEEENS4_8TiledMMAINS4_8MMA_AtomIJNS4_4SM904GMMA31MMA_64x256x32_F32E5M2E5M2_RS_TNILNSO_7ScaleInE1ELSQ_1EEEEEENS4_6LayoutINS5_IJNSA_ILi2EEESB_SB_EEENS5_IJSB_NSA_ILi0EEESW_EEEEENS5_IJNS4_10UnderscoreESZ_SZ_EEEEENS4_13SM90_TMA_LOADENS4_14ComposedLayoutINS4_7SwizzleILi3ELi4ELi3EEENS4_18smem_ptr_flag_bitsILi8EEENST_INS5_IJSF_NSA_ILi8EEEEEENS5_IJSB_SF_EEEEEEENS4_9Copy_AtomIJNS4_39AutoVectorizingCopyWithAssumedAlignmentILi128EEESI_EEENS4_8identityES12_NS13_IS15_S17_NST_INS5_IJS18_SF_EEENS5_IJSF_SB_EEEEEEEvS1H_EENS_8epilogue10collective6detail29Sm90TmaWarpSpecializedAdapterINS1O_15DefaultEpilogueISI_SK_SK_NS1N_6thread17LinearCombinationISI_Li1EffLNS1S_9ScaleType4KindE0ELNS_15FloatRoundStyleE2ESI_EENS1_15EpilogueDefaultEEEEEvvEEEEvNT_6ParamsE)
        /*0008*/ 	.word	0x000000a8


	//----- nvinfo : EIATTR_FRAME_SIZE
	.align		4
.L_16:
        /*000c*/ 	.byte	0x04, 0x11
        /*000e*/ 	.short	(.L_18 - .L_17)
	.align		4
.L_17:
        /*0010*/ 	.word	index@(_ZN7cutlass13device_kernelINS_4gemm6kernel13GemmUniversalIN4cute5tupleIJiiiiEEENS1_10collective13CollectiveMmaINS1_39MainloopSm90TmaGmmaRmemAWarpSpecializedILi4ENS5_IJNS4_1CILi1EEESB_SB_EEENS1_35KernelTmaWarpSpecializedCooperativeEEENS5_IJNSA_ILi128EEENSA_ILi256EEESF_EEENS_12float_e5m2_tENS5_IJSB_llEEESI_NS5_IJlSB_lEEENS4_8TiledMMAINS4_8MMA_AtomIJNS4_4SM904GMMA31MMA_64x256x32_F32E5M2E5M2_RS_TNILNSO_7ScaleInE1ELSQ_1EEEEEENS4_6LayoutINS5_IJNSA_ILi2EEESB_SB_EEENS5_IJSB_NSA_ILi0EEESW_EEEEENS5_IJNS4_10UnderscoreESZ_SZ_EEEEENS4_13SM90_TMA_LOADENS4_14ComposedLayoutINS4_7SwizzleILi3ELi4ELi3EEENS4_18smem_ptr_flag_bitsILi8EEENST_INS5_IJSF_NSA_ILi8EEEEEENS5_IJSB_SF_EEEEEEENS4_9Copy_AtomIJNS4_39AutoVectorizingCopyWithAssumedAlignmentILi128EEESI_EEENS4_8identityES12_NS13_IS15_S17_NST_INS5_IJS18_SF_EEENS5_IJSF_SB_EEEEEEEvS1H_EENS_8epilogue10collective6detail29Sm90TmaWarpSpecializedAdapterINS1O_15DefaultEpilogueISI_SK_SK_NS1N_6thread17LinearCombinationISI_Li1EffLNS1S_9ScaleType4KindE0ELNS_15FloatRoundStyleE2ESI_EENS1_15EpilogueDefaultEEEEEvvEEEEvNT_6ParamsE)
        /*0014*/ 	.word	0x00000000


	//----- nvinfo : EIATTR_MIN_STACK_SIZE
	.align		4
.L_18:
        /*0018*/ 	.byte	0x04, 0x12
        /*001a*/ 	.short	(.L_20 - .L_19)
	.align		4
.L_19:
        /*001c*/ 	.word	index@(_ZN7cutlass13device_kernelINS_4gemm6kernel13GemmUniversalIN4cute5tupleIJiiiiEEENS1_10collective13CollectiveMmaINS1_39MainloopSm90TmaGmmaRmemAWarpSpecializedILi4ENS5_IJNS4_1CILi1EEESB_SB_EEENS1_35KernelTmaWarpSpecializedCooperativeEEENS5_IJNSA_ILi128EEENSA_ILi256EEESF_EEENS_12float_e5m2_tENS5_IJSB_llEEESI_NS5_IJlSB_lEEENS4_8TiledMMAINS4_8MMA_AtomIJNS4_4SM904GMMA31MMA_64x256x32_F32E5M2E5M2_RS_TNILNSO_7ScaleInE1ELSQ_1EEEEEENS4_6LayoutINS5_IJNSA_ILi2EEESB_SB_EEENS5_IJSB_NSA_ILi0EEESW_EEEEENS5_IJNS4_10UnderscoreESZ_SZ_EEEEENS4_13SM90_TMA_LOADENS4_14ComposedLayoutINS4_7SwizzleILi3ELi4ELi3EEENS4_18smem_ptr_flag_bitsILi8EEENST_INS5_IJSF_NSA_ILi8EEEEEENS5_IJSB_SF_EEEEEEENS4_9Copy_AtomIJNS4_39AutoVectorizingCopyWithAssumedAlignmentILi128EEESI_EEENS4_8identityES12_NS13_IS15_S17_NST_INS5_IJS18_SF_EEENS5_IJSF_SB_EEEEEEEvS1H_EENS_8epilogue10collective6detail29Sm90TmaWarpSpecializedAdapterINS1O_15DefaultEpilogueISI_SK_SK_NS1N_6thread17LinearCombinationISI_Li1EffLNS1S_9ScaleType4KindE0ELNS_15FloatRoundStyleE2ESI_EENS1_15EpilogueDefaultEEEEEvvEEEEvNT_6ParamsE)
        /*0020*/ 	.word	0x00000000
.L_20:


//--------------------- .nv.compat                --------------------------
	.section	.nv.compat,"",@"SHT_CUDA_COMPAT_INFO"
	.align	4
        /*0000*/ 	.byte	0x02, 0x09, 0x01, 0x00, 0x02, 0x02, 0x04, 0x00, 0x02, 0x05, 0x05, 0x00, 0x03, 0x07, 0x01, 0x01
        /*0010*/ 	.byte	0x02, 0x03, 0x01, 0x00, 0x02, 0x06, 0x01, 0x00, 0x04, 0x0b, 0x08, 0x00, 0x00, 0x00, 0x00, 0x00
        /*0020*/ 	.byte	0x00, 0x00, 0x00, 0x00


//--------------------- .nv.info._ZN7cutlass13device_kernelINS_4gemm6kernel13GemmUniversalIN4cute5tupleIJiiiiEEENS1_10collective13CollectiveMmaINS1_39MainloopSm90TmaGmmaRmemAWarpSpecializedILi4ENS5_IJNS4_1CILi1EEESB_SB_EEENS1_35KernelTmaWarpSpecializedCooperativeEEENS5_IJNSA_ILi128EEENSA_ILi256EEESF_EEENS_12float_e5m2_tENS5_IJSB_llEEESI_NS5_IJlSB_lEEENS4_8TiledMMAINS4_8MMA_AtomIJNS4_4SM904GMMA31MMA_64x256x32_F32E5M2E5M2_RS_TNILNSO_7ScaleInE1ELSQ_1EEEEEENS4_6LayoutINS5_IJNSA_ILi2EEESB_SB_EEENS5_IJSB_NSA_ILi0EEESW_EEEEENS5_IJNS4_10UnderscoreESZ_SZ_EEEEENS4_13SM90_TMA_LOADENS4_14ComposedLayoutINS4_7SwizzleILi3ELi4ELi3EEENS4_18smem_ptr_flag_bitsILi8EEENST_INS5_IJSF_NSA_ILi8EEEEEENS5_IJSB_SF_EEEEEEENS4_9Copy_AtomIJNS4_39AutoVectorizingCopyWithAssumedAlignmentILi128EEESI_EEENS4_8identityES12_NS13_IS15_S17_NST_INS5_IJS18_SF_EEENS5_IJSF_SB_EEEEEEEvS1H_EENS_8epilogue10collective6detail29Sm90TmaWarpSpecializedAdapterINS1O_15DefaultEpilogueISI_SK_SK_NS1N_6thread17LinearCombinationISI_Li1EffLNS1S_9ScaleType4KindE0ELNS_15FloatRoundStyleE2ESI_EENS1_15EpilogueDefaultEEEEEvvEEEEvNT_6ParamsE --------------------------
	.section	.nv.info._ZN7cutlass13device_kernelINS_4gemm6kernel13GemmUniversalIN4cute5tupleIJiiiiEEENS1_10collective13CollectiveMmaINS1_39MainloopSm90TmaGmmaRmemAWarpSpecializedILi4ENS5_IJNS4_1CILi1EEESB_SB_EEENS1_35KernelTmaWarpSpecializedCooperativeEEENS5_IJNSA_ILi128EEENSA_ILi256EEESF_EEENS_12float_e5m2_tENS5_IJSB_llEEESI_NS5_IJlSB_lEEENS4_8TiledMMAINS4_8MMA_AtomIJNS4_4SM904GMMA31MMA_64x256x32_F32E5M2E5M2_RS_TNILNSO_7ScaleInE1ELSQ_1EEEEEENS4_6LayoutINS5_IJNSA_ILi2EEESB_SB_EEENS5_IJSB_NSA_ILi0EEESW_EEEEENS5_IJNS4_10UnderscoreESZ_SZ_EEEEENS4_13SM90_TMA_LOADENS4_14ComposedLayoutINS4_7SwizzleILi3ELi4ELi3EEENS4_18smem_ptr_flag_bitsILi8EEENST_INS5_IJSF_NSA_ILi8EEEEEENS5_IJSB_SF_EEEEEEENS4_9Copy_AtomIJNS4_39AutoVectorizingCopyWithAssumedAlignmentILi128EEESI_EEENS4_8identityES12_NS13_IS15_S17_NST_INS5_IJS18_SF_EEENS5_IJSF_SB_EEEEEEEvS1H_EENS_8epilogue10collective6detail29Sm90TmaWarpSpecializedAdapterINS1O_15DefaultEpilogueISI_SK_SK_NS1N_6thread17LinearCombinationISI_Li1EffLNS1S_9ScaleType4KindE0ELNS_15FloatRoundStyleE2ESI_EENS1_15EpilogueDefaultEEEEEvvEEEEvNT_6ParamsE,"",@"SHT_CUDA_INFO"
	.sectionflags	@""
	.align	4


	//----- nvinfo : EIATTR_CUDA_API_VERSION
	.align		4
        /*0000*/ 	.byte	0x04, 0x37
        /*0002*/ 	.short	(.L_22 - .L_21)
.L_21:
        /*0004*/ 	.word	0x00000082


	//----- nvinfo : EIATTR_KPARAM_INFO
	.align		4
.L_22:
        /*0008*/ 	.byte	0x04, 0x17
        /*000a*/ 	.short	(.L_24 - .L_23)
.L_23:
        /*000c*/ 	.word	0x00000000
        /*0010*/ 	.short	0x0000
        /*0012*/ 	.short	0x0070
        /*0014*/ 	.byte	0x00, 0xf0, 0x01, 0x10


	//----- nvinfo : EIATTR_SPARSE_MMA_MASK
	.align		4
.L_24:
        /*0018*/ 	.byte	0x03, 0x50
        /*001a*/ 	.short	0x0000


	//----- nvinfo : EIATTR_MAXREG_COUNT
	.align		4
        /*001c*/ 	.byte	0x03, 0x1b
        /*001e*/ 	.short	0x00a8


	//----- nvinfo : EIATTR_NUM_BARRIERS
	.align		4
        /*0020*/ 	.byte	0x02, 0x4c
        /*0022*/ 	.byte	0x01
	.zero		1


	//----- nvinfo : EIATTR_EXTERNS
	.align		4
        /*0024*/ 	.byte	0x04, 0x0f
        /*0026*/ 	.short	(.L_26 - .L_25)


	//   ....[0]....
	.align		4
.L_25:
        /*0028*/ 	.word	index@(__assertfail)


	//----- nvinfo : EIATTR_MERCURY_ISA_VERSION
	.align		4
.L_26:
        /*002c*/ 	.byte	0x03, 0x5f
        /*002e*/ 	.short	0x0101


	//----- nvinfo : EIATTR_INT_WARP_WIDE_INSTR_OFFSETS
	.align		4
        /*0030*/ 	.byte	0x04, 0x31
        /*0032*/ 	.short	(.L_28 - .L_27)


	//   ....[0]....
.L_27:
        /*0034*/ 	.word	0x000003b0


	//   ....[1]....
        /*0038*/ 	.word	0x000003e0


	//   ....[2]....
        /*003c*/ 	.word	0x000004c0


	//----- nvinfo : EIATTR_COOP_GROUP_MASK_REGIDS
	.align		4
.L_28:
        /*0040*/ 	.byte	0x04, 0x29
        /*0042*/ 	.short	(.L_30 - .L_29)


	//   ....[0]....
.L_29:
        /*0044*/ 	.word	0xffffffff


	//   ....[1]....
        /*0048*/ 	.word	0xffffffff


	//   ....[2]....
        /*004c*/ 	.word	0xffffffff


	//   ....[3]....
        /*0050*/ 	.word	0xffffffff


	//   ....[4]....
        /*0054*/ 	.word	0x0500000f


	//----- nvinfo : EIATTR_COOP_GROUP_INSTR_OFFSETS
	.align		4
.L_30:
        /*0058*/ 	.byte	0x04, 0x28
        /*005a*/ 	.short	(.L_32 - .L_31)


	//   ....[0]....
.L_31:
        /*005c*/ 	.word	0x00000060


	//   ....[1]....
        /*0060*/ 	.word	0x00000070


	//   ....[2]....
        /*0064*/ 	.word	0x00000130


	//   ....[3]....
        /*0068*/ 	.word	0x000002c0


	//   ....[4]....
        /*006c*/ 	.word	0x0000e3d0


	//----- nvinfo : EIATTR_REG_RECONFIG
	.align		4
.L_32:
        /*0070*/ 	.byte	0x01, 0x54
	.zero		2


	//----- nvinfo : EIATTR_SYSCALL_OFFSETS
	.align		4
        /*0074*/ 	.byte	0x04, 0x46
        /*0076*/ 	.short	(.L_34 - .L_33)


	//   ....[0]....
.L_33:
        /*0078*/ 	.word	0x00001070


	//   ....[1]....
        /*007c*/ 	.word	0x000011d0


	//   ....[2]....
        /*0080*/ 	.word	0x000012c0


	//   ....[3]....
        /*0084*/ 	.word	0x0000d4a0


	//   ....[4]....
        /*0088*/ 	.word	0x0000d5d0


	//----- nvinfo : EIATTR_MBARRIER_INSTR_OFFSETS
	.align		4
.L_34:
        /*008c*/ 	.byte	0x04, 0x39
        /*008e*/ 	.short	(.L_36 - .L_35)


	//   ....[0]....
.L_35:
        /*0090*/ 	.word	0x00000230
        /*0094*/ 	.word	0x000000ff
        /*0098*/ 	.word	0x00000000
        /*009c*/ 	.short	0x0100
        /*009e*/ 	.byte	0x08
	.zero		1


	//   ....[1]....
        /*00a0*/ 	.word	0x00000240
        /*00a4*/ 	.word	0x000000ff
        /*00a8*/ 	.word	0x00000020
        /*00ac*/ 	.short	0x0100
        /*00ae*/ 	.byte	0x08
	.zero		1


	//   ....[2]....
        /*00b0*/ 	.word	0x00000250
        /*00b4*/ 	.word	0x000000ff
        /*00b8*/ 	.word	0x00000008
        /*00bc*/ 	.short	0x0100
        /*00be*/ 	.byte	0x08
	.zero		1


	//   ....[3]....
        /*00c0*/ 	.word	0x00000260
        /*00c4*/ 	.word	0x000000ff
        /*00c8*/ 	.word	0x00000028
        /*00cc*/ 	.short	0x0100
        /*00ce*/ 	.byte	0x08
	.zero		1


	//   ....[4]....
        /*00d0*/ 	.word	0x00000270
        /*00d4*/ 	.word	0x000000ff
        /*00d8*/ 	.word	0x00000010
        /*00dc*/ 	.short	0x0100
        /*00de*/ 	.byte	0x08
	.zero		1


	//   ....[5]....
        /*00e0*/ 	.word	0x00000280
        /*00e4*/ 	.word	0x000000ff
        /*00e8*/ 	.word	0x00000030
        /*00ec*/ 	.short	0x0100
        /*00ee*/ 	.byte	0x08
	.zero		1


	//   ....[6]....
        /*00f0*/ 	.word	0x00000290
        /*00f4*/ 	.word	0x000000ff
        /*00f8*/ 	.word	0x00000018
        /*00fc*/ 	.short	0x0100
        /*00fe*/ 	.byte	0x08
	.zero		1


	//   ....[7]....
        /*0100*/ 	.word	0x000002a0
        /*0104*/ 	.word	0x000000ff
        /*0108*/ 	.word	0x00000038
        /*010c*/ 	.short	0x0100
        /*010e*/ 	.byte	0x08
	.zero		1


	//   ....[8]....
        /*0110*/ 	.word	0x00000530
        /*0114*/ 	.word	0x000000ff
        /*0118*/ 	.word	0x00000050
        /*011c*/ 	.short	0x0100
        /*011e*/ 	.byte	0x06
	.zero		1


	//   ....[9]....
        /*0120*/ 	.word	0x00000590
        /*0124*/ 	.word	0x000000ff
        /*0128*/ 	.word	0x00000058
        /*012c*/ 	.short	0x0100
        /*012e*/ 	.byte	0x06
	.zero		1


	//   ....[10]....
        /*0130*/ 	.word	0x000013d0
        /*0134*/ 	.word	0x00000004
        /*0138*/ 	.word	0x00000000
        /*013c*/ 	.short	0x010a
        /*013e*/ 	.byte	0x3f
	.zero		1


	//   ....[11]....
        /*0140*/ 	.word	0x00001410
        /*0144*/ 	.word	0x00000004
        /*0148*/ 	.word	0x00000000
        /*014c*/ 	.short	0x010a
        /*014e*/ 	.byte	0x3f
	.zero		1


	//   ....[12]....
        /*0150*/ 	.word	0x00001610
        /*0154*/ 	.word	0x00000007
        /*0158*/ 	.word	0x00000000
        /*015c*/ 	.short	0x010a
        /*015e*/ 	.byte	0x3f
	.zero		1


	//   ....[13]....
        /*0160*/ 	.word	0x00001fe0
        /*0164*/ 	.word	0x00000007
        /*0168*/ 	.word	0x00000000
        /*016c*/ 	.short	0x010a
        /*016e*/ 	.byte	0x3f
	.zero		1


	//   ....[14]....
        /*0170*/ 	.word	0x000023b0
        /*0174*/ 	.word	0x0000000a
        /*0178*/ 	.word	0x00000000
        /*017c*/ 	.short	0x010a
        /*017e*/ 	.byte	0x3f
	.zero		1


	//   ....[15]....
        /*0180*/ 	.word	0x00002860
        /*0184*/ 	.word	0x0000000b
        /*0188*/ 	.word	0x00000000
        /*018c*/ 	.short	0x0101
        /*018e*/ 	.byte	0x3f
	.zero		1


	//   ....[16]....
        /*0190*/ 	.word	0x00002b50
        /*0194*/ 	.word	0x0000000a
        /*0198*/ 	.word	0x00000000
        /*019c*/ 	.short	0x010a
        /*019e*/ 	.byte	0x3f
	.zero		1


	//   ....[17]....
        /*01a0*/ 	.word	0x00003320
        /*01a4*/ 	.word	0x00000007
        /*01a8*/ 	.word	0x00000000
        /*01ac*/ 	.short	0x0101
        /*01ae*/ 	.byte	0x3f
	.zero		1


	//   ....[18]....
        /*01b0*/ 	.word	0x00003680
        /*01b4*/ 	.word	0x00000000
        /*01b8*/ 	.word	0x00000000
        /*01bc*/ 	.short	0x0101
        /*01be*/ 	.byte	0x3f
	.zero		1


	//   ....[19]....
        /*01c0*/ 	.word	0x0000d6a0
        /*01c4*/ 	.word	0x00000007
        /*01c8*/ 	.word	0x00000020
        /*01cc*/ 	.short	0x010a
        /*01ce*/ 	.byte	0x3f
	.zero		1


	//   ....[20]....
        /*01d0*/ 	.word	0x0000da90
        /*01d4*/ 	.word	0x00000003
        /*01d8*/ 	.word	0x00000058
        /*01dc*/ 	.short	0x0101
        /*01de*/ 	.byte	0x3f
	.zero		1


	//   ....[21]....
        /*01e0*/ 	.word	0x0000e190
        /*01e4*/ 	.word	0x00000005
        /*01e8*/ 	.word	0x00000000
        /*01ec*/ 	.short	0x010a
        /*01ee*/ 	.byte	0x3f
	.zero		1


	//   ....[22]....
        /*01f0*/ 	.word	0x0000e210
        /*01f4*/ 	.word	0x00000007
        /*01f8*/ 	.word	0x00000000
        /*01fc*/ 	.short	0x010a
        /*01fe*/ 	.byte	0x3f
	.zero		1


	//   ....[23]....
        /*0200*/ 	.word	0x0000e2a0
        /*0204*/ 	.word	0x00000006
        /*0208*/ 	.word	0x00000000
        /*020c*/ 	.short	0x010a
        /*020e*/ 	.byte	0x3f
	.zero		1


	//   ....[24]....
        /*0210*/ 	.word	0x0000e330
        /*0214*/ 	.word	0x00000003
        /*0218*/ 	.word	0x00000000
        /*021c*/ 	.short	0x010a
        /*021e*/ 	.byte	0x3f
	.zero		1


	//   ....[25]....
        /*0220*/ 	.word	0x0000e400
        /*0224*/ 	.word	0x00000004
        /*0228*/ 	.word	0x00000000
        /*022c*/ 	.short	0x010a
        /*022e*/ 	.byte	0x3f
	.zero		1


	//   ....[26]....
        /*0230*/ 	.word	0x0000e450
        /*0234*/ 	.word	0x00000007
        /*0238*/ 	.word	0x00000000
        /*023c*/ 	.short	0x010a
        /*023e*/ 	.byte	0x3f
	.zero		1


	//   ....[27]....
        /*0240*/ 	.word	0x0000e4a0
        /*0244*/ 	.word	0x0000000a
        /*0248*/ 	.word	0x00000000
        /*024c*/ 	.short	0x010a
        /*024e*/ 	.byte	0x3f
	.zero		1


	//   ....[28]....
        /*0250*/ 	.word	0x0000e570
        /*0254*/ 	.word	0x00000007
        /*0258*/ 	.word	0x00000020
        /*025c*/ 	.short	0x010a
        /*025e*/ 	.byte	0x3f
	.zero		1


	//   ....[29]....
        /*0260*/ 	.word	0x0000e640
        /*0264*/ 	.word	0x00000005
        /*0268*/ 	.word	0x00000000
        /*026c*/ 	.short	0x010a
        /*026e*/ 	.byte	0x3f
	.zero		1


	//   ....[30]....
        /*0270*/ 	.word	0x0000e690
        /*0274*/ 	.word	0x00000007
        /*0278*/ 	.word	0x00000000
        /*027c*/ 	.short	0x010a
        /*027e*/ 	.byte	0x3f
	.zero		1


	//   ....[31]....
        /*0280*/ 	.word	0x0000e6e0
        /*0284*/ 	.word	0x00000006
        /*0288*/ 	.word	0x00000000
        /*028c*/ 	.short	0x010a
        /*028e*/ 	.byte	0x3f
	.zero		1


	//----- nvinfo : EIATTR_NUM_MBARRIERS
	.align		4
.L_36:
        /*0290*/ 	.byte	0x03, 0x38
        /*0292*/ 	.short	0x000a


	//----- nvinfo : EIATTR_EXIT_INSTR_OFFSETS
	.align		4
        /*0294*/ 	.byte	0x04, 0x1c
        /*0296*/ 	.short	(.L_38 - .L_37)


	//   ....[0]....
.L_37:
        /*0298*/ 	.word	0x000005e0


	//   ....[1]....
        /*029c*/ 	.word	0x00000ea0


	//   ....[2]....
        /*02a0*/ 	.word	0x0000ca90


	//   ....[3]....
        /*02a4*/ 	.word	0x0000d0b0


	//   ....[4]....
        /*02a8*/ 	.word	0x0000e380


	//----- nvinfo : EIATTR_MAX_THREADS
	.align		4
.L_38:
        /*02ac*/ 	.byte	0x04, 0x05
        /*02ae*/ 	.short	(.L_40 - .L_39)
.L_39:
        /*02b0*/ 	.word	0x00000180
        /*02b4*/ 	.word	0x00000001
        /*02b8*/ 	.word	0x00000001


	//----- nvinfo : EIATTR_CRS_STACK_SIZE
	.align		4
.L_40:
        /*02bc*/ 	.byte	0x04, 0x1e
        /*02be*/ 	.short	(.L_42 - .L_41)
.L_41:
        /*02c0*/ 	.word	0x00000000


	//----- nvinfo : EIATTR_CBANK_PARAM_SIZE
	.align		4
.L_42:
        /*02c4*/ 	.byte	0x03, 0x19
        /*02c6*/ 	.short	0x0470


	//----- nvinfo : EIATTR_PARAM_CBANK
	.align		4
        /*02c8*/ 	.byte	0x04, 0x0a
        /*02ca*/ 	.short	(.L_44 - .L_43)
	.align		4
.L_43:
        /*02cc*/ 	.word	index@(.nv.constant0._ZN7cutlass13device_kernelINS_4gemm6kernel13GemmUniversalIN4cute5tupleIJiiiiEEENS1_10collective13CollectiveMmaINS1_39MainloopSm90TmaGmmaRmemAWarpSpecializedILi4ENS5_IJNS4_1CILi1EEESB_SB_EEENS1_35KernelTmaWarpSpecializedCooperativeEEENS5_IJNSA_ILi128EEENSA_ILi256EEESF_EEENS_12float_e5m2_tENS5_IJSB_llEEESI_NS5_IJlSB_lEEENS4_8TiledMMAINS4_8MMA_AtomIJNS4_4SM904GMMA31MMA_64x256x32_F32E5M2E5M2_RS_TNILNSO_7ScaleInE1ELSQ_1EEEEEENS4_6LayoutINS5_IJNSA_ILi2EEESB_SB_EEENS5_IJSB_NSA_ILi0EEESW_EEEEENS5_IJNS4_10UnderscoreESZ_SZ_EEEEENS4_13SM90_TMA_LOADENS4_14ComposedLayoutINS4_7SwizzleILi3ELi4ELi3EEENS4_18smem_ptr_flag_bitsILi8EEENST_INS5_IJSF_NSA_ILi8EEEEEENS5_IJSB_SF_EEEEEEENS4_9Copy_AtomIJNS4_39AutoVectorizingCopyWithAssumedAlignmentILi128EEESI_EEENS4_8identityES12_NS13_IS15_S17_NST_INS5_IJS18_SF_EEENS5_IJSF_SB_EEEEEEEvS1H_EENS_8epilogue10collective6detail29Sm90TmaWarpSpecializedAdapterINS1O_15DefaultEpilogueISI_SK_SK_NS1N_6thread17LinearCombinationISI_Li1EffLNS1S_9ScaleType4KindE0ELNS_15FloatRoundStyleE2ESI_EENS1_15EpilogueDefaultEEEEEvvEEEEvNT_6ParamsE)
        /*02d0*/ 	.short	0x0210
        /*02d2*/ 	.short	0x0470


	//----- nvinfo : EIATTR_SW_WAR
	.align		4
.L_44:
        /*02d4*/ 	.byte	0x04, 0x36
        /*02d6*/ 	.short	(.L_46 - .L_45)
.L_45:
        /*02d8*/ 	.word	0x00000008
.L_46:


//--------------------- .nv.callgraph             --------------------------
	.section	.nv.callgraph,"",@"SHT_CUDA_CALLGRAPH"
	.align	4
	.sectionentsize	8
	.align		4
        /*0000*/ 	.word	0x00000000
	.align		4
        /*0004*/ 	.word	0xffffffff
	.align		4
        /*0008*/ 	.word	index@(_ZN7cutlass13device_kernelINS_4gemm6kernel13GemmUniversalIN4cute5tupleIJiiiiEEENS1_10collective13CollectiveMmaINS1_39MainloopSm90TmaGmmaRmemAWarpSpecializedILi4ENS5_IJNS4_1CILi1EEESB_SB_EEENS1_35KernelTmaWarpSpecializedCooperativeEEENS5_IJNSA_ILi128EEENSA_ILi256EEESF_EEENS_12float_e5m2_tENS5_IJSB_llEEESI_NS5_IJlSB_lEEENS4_8TiledMMAINS4_8MMA_AtomIJNS4_4SM904GMMA31MMA_64x256x32_F32E5M2E5M2_RS_TNILNSO_7ScaleInE1ELSQ_1EEEEEENS4_6LayoutINS5_IJNSA_ILi2EEESB_SB_EEENS5_IJSB_NSA_ILi0EEESW_EEEEENS5_IJNS4_10UnderscoreESZ_SZ_EEEEENS4_13SM90_TMA_LOADENS4_14ComposedLayoutINS4_7SwizzleILi3ELi4ELi3EEENS4_18smem_ptr_flag_bitsILi8EEENST_INS5_IJSF_NSA_ILi8EEEEEENS5_IJSB_SF_EEEEEEENS4_9Copy_AtomIJNS4_39AutoVectorizingCopyWithAssumedAlignmentILi128EEESI_EEENS4_8identityES12_NS13_IS15_S17_NST_INS5_IJS18_SF_EEENS5_IJSF_SB_EEEEEEEvS1H_EENS_8epilogue10collective6detail29Sm90TmaWarpSpecializedAdapterINS1O_15DefaultEpilogueISI_SK_SK_NS1N_6thread17LinearCombinationISI_Li1EffLNS1S_9ScaleType4KindE0ELNS_15FloatRoundStyleE2ESI_EENS1_15EpilogueDefaultEEEEEvvEEEEvNT_6ParamsE)
	.align		4
        /*000c*/ 	.word	index@(__assertfail)
	.align		4
        /*0010*/ 	.word	0x00000000
	.align		4
        /*0014*/ 	.word	0xfffffffe
	.align		4
        /*0018*/ 	.word	0x00000000
	.align		4
        /*001c*/ 	.word	0xfffffffd
	.align		4
        /*0020*/ 	.word	0x00000000
	.align		4
        /*0024*/ 	.word	0xfffffffc


//--------------------- .nv.constant4             --------------------------
	.section	.nv.constant4,"a",@progbits
	.align	8
	.align		8
.nv.constant4:
        /*0000*/ 	.dword	__assertfail
	.align		8
        /*0008*/ 	.dword	__unnamed_1
	.align		8
        /*0010*/ 	.dword	__unnamed_2
	.align		8
        /*0018*/ 	.dword	_ZN40_INTERNAL_c1868d94_4_k_cu_fefe3570_237474cuda3std3__45__cpo5beginE
	.align		8
        /*0020*/ 	.dword	_ZN40_INTERNAL_c1868d94_4_k_cu_fefe3570_237474cuda3std3__45__cpo3endE
	.align		8
        /*0028*/ 	.dword	_ZN40_INTERNAL_c1868d94_4_k_cu_fefe3570_237474cuda3std3__45__cpo6cbeginE
	.align		8
        /*0030*/ 	.dword	_ZN40_INTERNAL_c1868d94_4_k_cu_fefe3570_237474cuda3std3__45__cpo4cendE
	.align		8
        /*0038*/ 	.dword	_ZN40_INTERNAL_c1868d94_4_k_cu_fefe3570_237474cuda3std3__442_GLOBAL__N__c1868d94_4_k_cu_fefe3570_237476ignoreE
	.align		8
        /*0040*/ 	.dword	_ZN40_INTERNAL_c1868d94_4_k_cu_fefe3570_237474cuda3std3__419piecewise_constructE
	.align		8
        /*0048*/ 	.dword	_ZN40_INTERNAL_c1868d94_4_k_cu_fefe3570_237474cuda3std3__48in_placeE
	.align		8
        /*0050*/ 	.dword	_ZN40_INTERNAL_c1868d94_4_k_cu_fefe3570_237474cuda3std6ranges3__45__cpo4swapE
	.align		8
        /*0058*/ 	.dword	_ZN40_INTERNAL_c1868d94_4_k_cu_fefe3570_237474cuda3std6ranges3__45__cpo9iter_moveE
	.align		8
        /*0060*/ 	.dword	_ZN40_INTERNAL_c1868d94_4_k_cu_fefe3570_237474cute7productE
	.align		8
        /*0068*/ 	.dword	_ZN40_INTERNAL_c1868d94_4_k_cu_fefe3570_237474cute1_E
	.align		8
        /*0070*/ 	.dword	$str$24
	.align		8
        /*0078*/ 	.dword	$str$25


//--------------------- .text._ZN7cutlass13device_kernelINS_4gemm6kernel13GemmUniversalIN4cute5tupleIJiiiiEEENS1_10collective13CollectiveMmaINS1_39MainloopSm90TmaGmmaRmemAWarpSpecializedILi4ENS5_IJNS4_1CILi1EEESB_SB_EEENS1_35KernelTmaWarpSpecializedCooperativeEEENS5_IJNSA_ILi128EEENSA_ILi256EEESF_EEENS_12float_e5m2_tENS5_IJSB_llEEESI_NS5_IJlSB_lEEENS4_8TiledMMAINS4_8MMA_AtomIJNS4_4SM904GMMA31MMA_64x256x32_F32E5M2E5M2_RS_TNILNSO_7ScaleInE1ELSQ_1EEEEEENS4_6LayoutINS5_IJNSA_ILi2EEESB_SB_EEENS5_IJSB_NSA_ILi0EEESW_EEEEENS5_IJNS4_10UnderscoreESZ_SZ_EEEEENS4_13SM90_TMA_LOADENS4_14ComposedLayoutINS4_7SwizzleILi3ELi4ELi3EEENS4_18smem_ptr_flag_bitsILi8EEENST_INS5_IJSF_NSA_ILi8EEEEEENS5_IJSB_SF_EEEEEEENS4_9Copy_AtomIJNS4_39AutoVectorizingCopyWithAssumedAlignmentILi128EEESI_EEENS4_8identityES12_NS13_IS15_S17_NST_INS5_IJS18_SF_EEENS5_IJSF_SB_EEEEEEEvS1H_EENS_8epilogue10collective6detail29Sm90TmaWarpSpecializedAdapterINS1O_15DefaultEpilogueISI_SK_SK_NS1N_6thread17LinearCombinationISI_Li1EffLNS1S_9ScaleType4KindE0ELNS_15FloatRoundStyleE2ESI_EENS1_15EpilogueDefaultEEEEEvvEEEEvNT_6ParamsE --------------------------
	.section	.text._ZN7cutlass13device_kernelINS_4gemm6kernel13GemmUniversalIN4cute5tupleIJiiiiEEENS1_10collective13CollectiveMmaINS1_39MainloopSm90TmaGmmaRmemAWarpSpecializedILi4ENS5_IJNS4_1CILi1EEESB_SB_EEENS1_35KernelTmaWarpSpecializedCooperativeEEENS5_IJNSA_ILi128EEENSA_ILi256EEESF_EEENS_12float_e5m2_tENS5_IJSB_llEEESI_NS5_IJlSB_lEEENS4_8TiledMMAINS4_8MMA_AtomIJNS4_4SM904GMMA31MMA_64x256x32_F32E5M2E5M2_RS_TNILNSO_7ScaleInE1ELSQ_1EEEEEENS4_6LayoutINS5_IJNSA_ILi2EEESB_SB_EEENS5_IJSB_NSA_ILi0EEESW_EEEEENS5_IJNS4_10UnderscoreESZ_SZ_EEEEENS4_13SM90_TMA_LOADENS4_14ComposedLayoutINS4_7SwizzleILi3ELi4ELi3EEENS4_18smem_ptr_flag_bitsILi8EEENST_INS5_IJSF_NSA_ILi8EEEEEENS5_IJSB_SF_EEEEEEENS4_9Copy_AtomIJNS4_39AutoVectorizingCopyWithAssumedAlignmentILi128EEESI_EEENS4_8identityES12_NS13_IS15_S17_NST_INS5_IJS18_SF_EEENS5_IJSF_SB_EEEEEEEvS1H_EENS_8epilogue10collective6detail29Sm90TmaWarpSpecializedAdapterINS1O_15DefaultEpilogueISI_SK_SK_NS1N_6thread17LinearCombinationISI_Li1EffLNS1S_9ScaleType4KindE0ELNS_15FloatRoundStyleE2ESI_EENS1_15EpilogueDefaultEEEEEvvEEEEvNT_6ParamsE,"ax",@progbits
	.align	128
.text._ZN7cutlass13device_kernelINS_4gemm6kernel13GemmUniversalIN4cute5tupleIJiiiiEEENS1_10collective13CollectiveMmaINS1_39MainloopSm90TmaGmmaRmemAWarpSpecializedILi4ENS5_IJNS4_1CILi1EEESB_SB_EEENS1_35KernelTmaWarpSpecializedCooperativeEEENS5_IJNSA_ILi128EEENSA_ILi256EEESF_EEENS_12float_e5m2_tENS5_IJSB_llEEESI_NS5_IJlSB_lEEENS4_8TiledMMAINS4_8MMA_AtomIJNS4_4SM904GMMA31MMA_64x256x32_F32E5M2E5M2_RS_TNILNSO_7ScaleInE1ELSQ_1EEEEEENS4_6LayoutINS5_IJNSA_ILi2EEESB_SB_EEENS5_IJSB_NSA_ILi0EEESW_EEEEENS5_IJNS4_10UnderscoreESZ_SZ_EEEEENS4_13SM90_TMA_LOADENS4_14ComposedLayoutINS4_7SwizzleILi3ELi4ELi3EEENS4_18smem_ptr_flag_bitsILi8EEENST_INS5_IJSF_NSA_ILi8EEEEEENS5_IJSB_SF_EEEEEEENS4_9Copy_AtomIJNS4_39AutoVectorizingCopyWithAssumedAlignmentILi128EEESI_EEENS4_8identityES12_NS13_IS15_S17_NST_INS5_IJS18_SF_EEENS5_IJSF_SB_EEEEEEEvS1H_EENS_8epilogue10collective6detail29Sm90TmaWarpSpecializedAdapterINS1O_15DefaultEpilogueISI_SK_SK_NS1N_6thread17LinearCombinationISI_Li1EffLNS1S_9ScaleType4KindE0ELNS_15FloatRoundStyleE2ESI_EENS1_15EpilogueDefaultEEEEEvvEEEEvNT_6ParamsE:
        .type           _ZN7cutlass13device_kernelINS_4gemm6kernel13GemmUniversalIN4cute5tupleIJiiiiEEENS1_10collective13CollectiveMmaINS1_39MainloopSm90TmaGmmaRmemAWarpSpecializedILi4ENS5_IJNS4_1CILi1EEESB_SB_EEENS1_35KernelTmaWarpSpecializedCooperativeEEENS5_IJNSA_ILi128EEENSA_ILi256EEESF_EEENS_12float_e5m2_tENS5_IJSB_llEEESI_NS5_IJlSB_lEEENS4_8TiledMMAINS4_8MMA_AtomIJNS4_4SM904GMMA31MMA_64x256x32_F32E5M2E5M2_RS_TNILNSO_7ScaleInE1ELSQ_1EEEEEENS4_6LayoutINS5_IJNSA_ILi2EEESB_SB_EEENS5_IJSB_NSA_ILi0EEESW_EEEEENS5_IJNS4_10UnderscoreESZ_SZ_EEEEENS4_13SM90_TMA_LOADENS4_14ComposedLayoutINS4_7SwizzleILi3ELi4ELi3EEENS4_18smem_ptr_flag_bitsILi8EEENST_INS5_IJSF_NSA_ILi8EEEEEENS5_IJSB_SF_EEEEEEENS4_9Copy_AtomIJNS4_39AutoVectorizingCopyWithAssumedAlignmentILi128EEESI_EEENS4_8identityES12_NS13_IS15_S17_NST_INS5_IJS18_SF_EEENS5_IJSF_SB_EEEEEEEvS1H_EENS_8epilogue10collective6detail29Sm90TmaWarpSpecializedAdapterINS1O_15DefaultEpilogueISI_SK_SK_NS1N_6thread17LinearCombinationISI_Li1EffLNS1S_9ScaleType4KindE0ELNS_15FloatRoundStyleE2ESI_EENS1_15EpilogueDefaultEEEEEvvEEEEvNT_6ParamsE,@function
        .size           _ZN7cutlass13device_kernelINS_4gemm6kernel13GemmUniversalIN4cute5tupleIJiiiiEEENS1_10collective13CollectiveMmaINS1_39MainloopSm90TmaGmmaRmemAWarpSpecializedILi4ENS5_IJNS4_1CILi1EEESB_SB_EEENS1_35KernelTmaWarpSpecializedCooperativeEEENS5_IJNSA_ILi128EEENSA_ILi256EEESF_EEENS_12float_e5m2_tENS5_IJSB_llEEESI_NS5_IJlSB_lEEENS4_8TiledMMAINS4_8MMA_AtomIJNS4_4SM904GMMA31MMA_64x256x32_F32E5M2E5M2_RS_TNILNSO_7ScaleInE1ELSQ_1EEEEEENS4_6LayoutINS5_IJNSA_ILi2EEESB_SB_EEENS5_IJSB_NSA_ILi0EEESW_EEEEENS5_IJNS4_10UnderscoreESZ_SZ_EEEEENS4_13SM90_TMA_LOADENS4_14ComposedLayoutINS4_7SwizzleILi3ELi4ELi3EEENS4_18smem_ptr_flag_bitsILi8EEENST_INS5_IJSF_NSA_ILi8EEEEEENS5_IJSB_SF_EEEEEEENS4_9Copy_AtomIJNS4_39AutoVectorizingCopyWithAssumedAlignmentILi128EEESI_EEENS4_8identityES12_NS13_IS15_S17_NST_INS5_IJS18_SF_EEENS5_IJSF_SB_EEEEEEEvS1H_EENS_8epilogue10collective6detail29Sm90TmaWarpSpecializedAdapterINS1O_15DefaultEpilogueISI_SK_SK_NS1N_6thread17LinearCombinationISI_Li1EffLNS1S_9ScaleType4KindE0ELNS_15FloatRoundStyleE2ESI_EENS1_15EpilogueDefaultEEEEEvvEEEEvNT_6ParamsE,(.L_x_341 - _ZN7cutlass13device_kernelINS_4gemm6kernel13GemmUniversalIN4cute5tupleIJiiiiEEENS1_10collective13CollectiveMmaINS1_39MainloopSm90TmaGmmaRmemAWarpSpecializedILi4ENS5_IJNS4_1CILi1EEESB_SB_EEENS1_35KernelTmaWarpSpecializedCooperativeEEENS5_IJNSA_ILi128EEENSA_ILi256EEESF_EEENS_12float_e5m2_tENS5_IJSB_llEEESI_NS5_IJlSB_lEEENS4_8TiledMMAINS4_8MMA_AtomIJNS4_4SM904GMMA31MMA_64x256x32_F32E5M2E5M2_RS_TNILNSO_7ScaleInE1ELSQ_1EEEEEENS4_6LayoutINS5_IJNSA_ILi2EEESB_SB_EEENS5_IJSB_NSA_ILi0EEESW_EEEEENS5_IJNS4_10UnderscoreESZ_SZ_EEEEENS4_13SM90_TMA_LOADENS4_14ComposedLayoutINS4_7SwizzleILi3ELi4ELi3EEENS4_18smem_ptr_flag_bitsILi8EEENST_INS5_IJSF_NSA_ILi8EEEEEENS5_IJSB_SF_EEEEEEENS4_9Copy_AtomIJNS4_39AutoVectorizingCopyWithAssumedAlignmentILi128EEESI_EEENS4_8identityES12_NS13_IS15_S17_NST_INS5_IJS18_SF_EEENS5_IJSF_SB_EEEEEEEvS1H_EENS_8epilogue10collective6detail29Sm90TmaWarpSpecializedAdapterINS1O_15DefaultEpilogueISI_SK_SK_NS1N_6thread17LinearCombinationISI_Li1EffLNS1S_9ScaleType4KindE0ELNS_15FloatRoundStyleE2ESI_EENS1_15EpilogueDefaultEEEEEvvEEEEvNT_6ParamsE)
        .other          _ZN7cutlass13device_kernelINS_4gemm6kernel13GemmUniversalIN4cute5tupleIJiiiiEEENS1_10collective13CollectiveMmaINS1_39MainloopSm90TmaGmmaRmemAWarpSpecializedILi4ENS5_IJNS4_1CILi1EEESB_SB_EEENS1_35KernelTmaWarpSpecializedCooperativeEEENS5_IJNSA_ILi128EEENSA_ILi256EEESF_EEENS_12float_e5m2_tENS5_IJSB_llEEESI_NS5_IJlSB_lEEENS4_8TiledMMAINS4_8MMA_AtomIJNS4_4SM904GMMA31MMA_64x256x32_F32E5M2E5M2_RS_TNILNSO_7ScaleInE1ELSQ_1EEEEEENS4_6LayoutINS5_IJNSA_ILi2EEESB_SB_EEENS5_IJSB_NSA_ILi0EEESW_EEEEENS5_IJNS4_10UnderscoreESZ_SZ_EEEEENS4_13SM90_TMA_LOADENS4_14ComposedLayoutINS4_7SwizzleILi3ELi4ELi3EEENS4_18smem_ptr_flag_bitsILi8EEENST_INS5_IJSF_NSA_ILi8EEEEEENS5_IJSB_SF_EEEEEEENS4_9Copy_AtomIJNS4_39AutoVectorizingCopyWithAssumedAlignmentILi128EEESI_EEENS4_8identityES12_NS13_IS15_S17_NST_INS5_IJS18_SF_EEENS5_IJSF_SB_EEEEEEEvS1H_EENS_8epilogue10collective6detail29Sm90TmaWarpSpecializedAdapterINS1O_15DefaultEpilogueISI_SK_SK_NS1N_6thread17LinearCombinationISI_Li1EffLNS1S_9ScaleType4KindE0ELNS_15FloatRoundStyleE2ESI_EENS1_15EpilogueDefaultEEEEEvvEEEEvNT_6ParamsE,@"STO_CUDA_ENTRY STV_DEFAULT"
_ZN7cutlass13device_kernelINS_4gemm6kernel13GemmUniversalIN4cute5tupleIJiiiiEEENS1_10collective13CollectiveMmaINS1_39MainloopSm90TmaGmmaRmemAWarpSpecializedILi4ENS5_IJNS4_1CILi1EEESB_SB_EEENS1_35KernelTmaWarpSpecializedCooperativeEEENS5_IJNSA_ILi128EEENSA_ILi256EEESF_EEENS_12float_e5m2_tENS5_IJSB_llEEESI_NS5_IJlSB_lEEENS4_8TiledMMAINS4_8MMA_AtomIJNS4_4SM904GMMA31MMA_64x256x32_F32E5M2E5M2_RS_TNILNSO_7ScaleInE1ELSQ_1EEEEEENS4_6LayoutINS5_IJNSA_ILi2EEESB_SB_EEENS5_IJSB_NSA_ILi0EEESW_EEEEENS5_IJNS4_10UnderscoreESZ_SZ_EEEEENS4_13SM90_TMA_LOADENS4_14ComposedLayoutINS4_7SwizzleILi3ELi4ELi3EEENS4_18smem_ptr_flag_bitsILi8EEENST_INS5_IJSF_NSA_ILi8EEEEEENS5_IJSB_SF_EEEEEEENS4_9Copy_AtomIJNS4_39AutoVectorizingCopyWithAssumedAlignmentILi128EEESI_EEENS4_8identityES12_NS13_IS15_S17_NST_INS5_IJS18_SF_EEENS5_IJSF_SB_EEEEEEEvS1H_EENS_8epilogue10collective6detail29Sm90TmaWarpSpecializedAdapterINS1O_15DefaultEpilogueISI_SK_SK_NS1N_6thread17LinearCombinationISI_Li1EffLNS1S_9ScaleType4KindE0ELNS_15FloatRoundStyleE2ESI_EENS1_15EpilogueDefaultEEEEEvvEEEEvNT_6ParamsE:
[----:B------:R-:W0:Y:S01]  /*0000*/  LDC R1, c[0x0][0x28] ;  /* 0x00000a00ff017b82 */ /* 0x000e220000000800 */
[----:B------:R-:W1:Y:S01]  /*0010*/  S2R R18, SR_TID.X ;  /* 0x0000000000127919 */ /* 0x000e620000002100 */
[----:B------:R-:W-:Y:S01]  /*0020*/  ELECT P0, URZ, PT ;  /* 0x00000000003f782f */ /* 0x000fe20003800000 */
[----:B------:R-:W-:Y:S01]  /*0030*/  BSSY B0, `(.L_x_0) ;  /* 0x000000f000007945 */ /* 0x000fe20003800000 */
[--C-:B-1----:R-:W-:Y:S02]  /*0040*/  SHF.R.U32.HI R0, RZ, 0x5, R18.reuse ;  /* 0x00000005ff007819 */ /* 0x102fe40000011612 */
[----:B------:R-:W-:-:S03]  /*0050*/  SHF.R.U32.HI R2, RZ, 0x7, R18 ;  /* 0x00000007ff027819 */ /* 0x000fc60000011612 */
[----:B------:R-:W1:Y:S04]  /*0060*/  SHFL.IDX PT, R5, R0, RZ, 0x1f ;  /* 0x00001fff00057589 */ /* 0x000e6800000e0000 */
[----:B------:R2:W3:Y:S01]  /*0070*/  SHFL.IDX PT, R8, R2, RZ, 0x1f ;  /* 0x00001fff02087589 */ /* 0x0004e200000e0000 */
[----:B-1----:R-:W-:-:S13]  /*0080*/  ISETP.NE.OR P0, PT, R5, RZ, !P0 ;  /* 0x000000ff0500720c */ /* 0x002fda0004705670 */
[----:B0-23--:R-:W-:Y:S05]  /*0090*/  @P0 BRA `(.L_x_1) ;  /* 0x0000000000200947 */ /* 0x00dfea0003800000 */
[----:B------:R-:W-:Y:S02]  /*00a0*/  ULDC.64 UR4, c[0x0][0x198] ;  /* 0x0000660000047ab9 */ /* 0x000fe40000000a00 */
[----:B------:R-:W-:Y:S02]  /*00b0*/  UIADD3 UR6, UP0, UR4, 0xf0, URZ ;  /* 0x000000f004067890 */ /* 0x000fe4000ff1e03f */
[----:B------:R-:W-:Y:S02]  /*00c0*/  UIADD3 UR4, UP1, UR4, 0x1f0, URZ ;  /* 0x000001f004047890 */ /* 0x000fe4000ff3e03f */
[----:B------:R-:W-:Y:S02]  /*00d0*/  UIADD3.X UR7, URZ, UR5, URZ, UP0, !UPT ;  /* 0x000000053f077290 */ /* 0x000fe400087fe43f */
[----:B------:R-:W-:-:S07]  /*00e0*/  UIADD3.X UR5, URZ, UR5, URZ, UP1, !UPT ;  /* 0x000000053f057290 */ /* 0x000fce0008ffe43f */
[----:B------:R0:W-:Y:S02]  /*00f0*/  UTMACCTL.PF [UR6] ;  /* 0x00000000060079b9 */ /* 0x0001e40008040000 */
[----:B------:R0:W-:Y:S02]  /*0100*/  UTMACCTL.PF [UR4] ;  /* 0x00000000040079b9 */ /* 0x0001e40008040000 */
[----:B0-----:R-:W-:Y:S01]  /*0110*/  NOP ;  /* 0x0000000000007918 */ /* 0x001fe20000000000 */
.L_x_1:
[----:B------:R-:W-:Y:S05]  /*0120*/  BSYNC B0 ;  /* 0x0000000000007941 */ /* 0x000fea0003800000 */
.L_x_0:
[----:B------:R-:W0:Y:S02]  /*0130*/  SHFL.IDX PT, R2, R0, RZ, 0x1f ;  /* 0x00001fff00027589 */ /* 0x000e2400000e0000 */
[----:B0-----:R-:W-:-:S13]  /*0140*/  ISETP.NE.AND P0, PT, R2, RZ, PT ;  /* 0x000000ff0200720c */ /* 0x001fda0003f05270 */
[----:B------:R-:W-:Y:S05]  /*0150*/  @P0 BRA `(.L_x_2) ;  /* 0x0000000000580947 */ /* 0x000fea0003800000 */
[----:B------:R-:W0:Y:S01]  /*0160*/  S2UR UR8, SR_CgaCtaId ;  /* 0x00000000000879c3 */ /* 0x000e220000008800 */
[----:B------:R-:W-:Y:S01]  /*0170*/  UMOV UR4, 0x400 ;  /* 0x0000040000047882 */ /* 0x000fe20000000000 */
[----:B------:R-:W-:Y:S01]  /*0180*/  UMOV UR5, 0x1 ;  /* 0x0000000100057882 */ /* 0x000fe20000000000 */
[----:B------:R-:W-:Y:S01]  /*0190*/  UMOV UR6, 0x100 ;  /* 0x0000010000067882 */ /* 0x000fe20000000000 */
[----:B------:R-:W-:Y:S01]  /*01a0*/  ELECT P0, URZ, PT ;  /* 0x00000000003f782f */ /* 0x000fe20003800000 */
[----:B------:R-:W-:-:S04]  /*01b0*/  UIADD3 UR6, -UR6, 0x100000, URZ ;  /* 0x0010000006067890 */ /* 0x000fc8000fffe13f */
[----:B------:R-:W-:Y:S02]  /*01c0*/  USHF.L.U32 UR7, UR6, 0xb, URZ ;  /* 0x0000000b06077899 */ /* 0x000fe4000800063f */
[----:B------:R-:W-:Y:S02]  /*01d0*/  USHF.L.U32 UR6, UR6, 0x1, URZ ;  /* 0x0000000106067899 */ /* 0x000fe4000800063f */
[----:B0-----:R-:W-:Y:S02]  /*01e0*/  ULEA UR8, UR8, UR4, 0x18 ;  /* 0x0000000408087291 */ /* 0x001fe4000f8ec03f */
[----:B------:R-:W-:-:S04]  /*01f0*/  UIADD3 UR4, -UR5, 0x100000, URZ ;  /* 0x0010000005047890 */ /* 0x000fc8000fffe13f */
[----:B------:R-:W-:Y:S02]  /*0200*/  USHF.L.U32 UR5, UR4, 0xb, URZ ;  /* 0x0000000b04057899 */ /* 0x000fe4000800063f */
[----:B------:R-:W-:Y:S01]  /*0210*/  USHF.L.U32 UR4, UR4, 0x1, URZ ;  /* 0x0000000104047899 */ /* 0x000fe2000800063f */
[----:B------:R-:W0:Y:S11]  /*0220*/  FENCE.VIEW.ASYNC.S ;  /* 0x00000000000073c6 */ /* 0x000e360000000000 */
[----:B0-----:R0:W1:Y:S01]  /*0230*/  SYNCS.EXCH.64 URZ, [UR8], UR4 ;  /* 0x00000004083f75b2 */ /* 0x0010620008000100 */
[----:B------:R0:W2:Y:S01]  /*0240*/  SYNCS.EXCH.64 URZ, [UR8+0x20], UR6 ;  /* 0x00002006083f75b2 */ /* 0x0000a20008000100 */
[----:B------:R0:W3:Y:S01]  /*0250*/  SYNCS.EXCH.64 URZ, [UR8+0x8], UR4 ;  /* 0x00000804083f75b2 */ /* 0x0000e20008000100 */
[----:B------:R0:W4:Y:S01]  /*0260*/  SYNCS.EXCH.64 URZ, [UR8+0x28], UR6 ;  /* 0x00002806083f75b2 */ /* 0x0001220008000100 */
[----:B------:R0:W0:Y:S01]  /*0270*/  SYNCS.EXCH.64 URZ, [UR8+0x10], UR4 ;  /* 0x00001004083f75b2 */ /* 0x0000220008000100 */
[----:B------:R0:W0:Y:S01]  /*0280*/  SYNCS.EXCH.64 URZ, [UR8+0x30], UR6 ;  /* 0x00003006083f75b2 */ /* 0x0000220008000100 */
[----:B------:R0:W0:Y:S01]  /*0290*/  SYNCS.EXCH.64 URZ, [UR8+0x18], UR4 ;  /* 0x00001804083f75b2 */ /* 0x0000220008000100 */
[----:B------:R0:W0:Y:S01]  /*02a0*/  SYNCS.EXCH.64 URZ, [UR8+0x38], UR6 ;  /* 0x00003806083f75b2 */ /* 0x0000220008000100 */
[----:B------:R-:W-:Y:S01]  /*02b0*/  NOP ;  /* 0x0000000000007918 */ /* 0x000fe20000000000 */
.L_x_2:
[----:B------:R-:W5:Y:S01]  /*02c0*/  SHFL.IDX PT, R0, R0, RZ, 0x1f ;  /* 0x00001fff00007589 */ /* 0x000f6200000e0000 */
[----:B------:R-:W-:Y:S01]  /*02d0*/  ELECT P0, URZ, PT ;  /* 0x00000000003f782f */ /* 0x000fe20003800000 */
[----:B------:R-:W1:Y:S01]  /*02e0*/  LDC R2, c[0x0][0x65c] ;  /* 0x00019700ff027b82 */ /* 0x000e620000000800 */
[----:B------:R-:W-:Y:S01]  /*02f0*/  SHF.R.S32.HI R6, RZ, 0x1f, R5 ;  /* 0x0000001fff067819 */ /* 0x000fe20000011405 */
[----:B------:R-:W2:Y:S01]  /*0300*/  S2R R3, SR_CTAID.Y ;  /* 0x0000000000037919 */ /* 0x000ea20000002600 */
[----:B0-----:R-:W-:Y:S01]  /*0310*/  UMOV UR4, 0x20 ;  /* 0x0000002000047882 */ /* 0x001fe20000000000 */
[----:B------:R-:W-:Y:S01]  /*0320*/  ISETP.NE.AND P2, PT, R8, RZ, PT ;  /* 0x000000ff0800720c */ /* 0x000fe20003f45270 */
[----:B------:R-:W-:Y:S01]  /*0330*/  NOP ;  /* 0x0000000000007918 */ /* 0x000fe20000000000 */
[----:B------:R-:W0:Y:S01]  /*0340*/  S2R R4, SR_CTAID.X ;  /* 0x0000000000047919 */ /* 0x000e220000002500 */
[----:B------:R-:W-:Y:S01]  /*0350*/  LEA.HI R6, R6, R5, RZ, 0x2 ;  /* 0x0000000506067211 */ /* 0x000fe200078f10ff */
[----:B------:R-:W-:Y:S01]  /*0360*/  NOP ;  /* 0x0000000000007918 */ /* 0x000fe20000000000 */
[----:B-----5:R-:W-:-:S02]  /*0370*/  ISETP.NE.OR P0, PT, R0, RZ, !P0 ;  /* 0x000000ff0000720c */ /* 0x020fc40004705670 */
[----:B-1----:R-:W-:-:S04]  /*0380*/  ISETP.NE.AND P3, PT, R2, 0x1, PT ;  /* 0x000000010200780c */ /* 0x002fc80003f65270 */
[----:B------:R-:W-:Y:S02]  /*0390*/  P2R R0, PR, RZ, 0x8 ;  /* 0x00000008ff007803 */ /* 0x000fe40000000000 */
[----:B------:R-:W-:-:S05]  /*03a0*/  LOP3.LUT R0, R6, 0xfffffffc, RZ, 0xc0, !PT ;  /* 0xfffffffc06007812 */ /* 0x000fca00078ec0ff */
[----:B------:R-:W-:Y:S01]  /*03b0*/  VOTEU.ALL UP0, P0 ;  /* 0x00000000003f7886 */ /* 0x000fe20000000000 */
[----:B------:R-:W-:Y:S01]  /*03c0*/  IMAD.IADD R0, R5, 0x1, -R0 ;  /* 0x0000000105007824 */ /* 0x000fe200078e0a00 */
[----:B------:R-:W0:Y:S01]  /*03d0*/  @P3 LDC R17, c[0x0][0x10] ;  /* 0x00000400ff113b82 */ /* 0x000e220000000800 */
[----:B------:R-:W-:Y:S01]  /*03e0*/  VOTEU.ALL UP1, P0 ;  /* 0x00000000003f7886 */ /* 0x000fe20000020000 */
[----:B--2---:R-:W-:Y:S01]  /*03f0*/  @P3 IMAD.MOV.U32 R6, RZ, RZ, R3 ;  /* 0x000000ffff063224 */ /* 0x004fe200078e0003 */
[----:B------:R-:W-:Y:S01]  /*0400*/  @!UP0 UMOV UR6, 0x400 ;  /* 0x0000040000068882 */ /* 0x000fe20000000000 */
[----:B------:R-:W-:-:S04]  /*0410*/  @!UP0 UIADD3 UR4, -UR4, 0x100000, URZ ;  /* 0x0010000004048890 */ /* 0x000fc8000fffe13f */
[----:B------:R-:W-:Y:S02]  /*0420*/  @!UP0 USHF.L.U32 UR5, UR4, 0xb, URZ ;  /* 0x0000000b04058899 */ /* 0x000fe4000800063f */
[----:B------:R-:W-:Y:S01]  /*0430*/  @!UP0 USHF.L.U32 UR4, UR4, 0x1, URZ ;  /* 0x0000000104048899 */ /* 0x000fe2000800063f */
[----:B------:R-:W-:Y:S02]  /*0440*/  @P3 IMAD.MOV.U32 R7, RZ, RZ, RZ ;  /* 0x000000ffff073224 */ /* 0x000fe400078e00ff */
[----:B------:R-:W-:Y:S01]  /*0450*/  IMAD.MOV.U32 R5, RZ, RZ, RZ ;  /* 0x000000ffff057224 */ /* 0x000fe200078e00ff */
[----:B------:R-:W1:Y:S01]  /*0460*/  @!UP0 S2UR UR7, SR_CgaCtaId ;  /* 0x00000000000789c3 */ /* 0x000e620000008800 */
[----:B------:R-:W-:-:S07]  /*0470*/  @P3 IMAD.MOV.U32 R11, RZ, RZ, RZ ;  /* 0x000000ffff0b3224 */ /* 0x000fce00078e00ff */
[----:B------:R-:W2:Y:S01]  /*0480*/  @!P3 LDC R9, c[0x0][0xc] ;  /* 0x00000300ff09bb82 */ /* 0x000ea20000000800 */
[----:B0-----:R-:W-:-:S04]  /*0490*/  @P3 IMAD.WIDE.U32 R16, R4, R17, R6 ;  /* 0x0000001104103225 */ /* 0x001fc800078e0006 */
[----:B------:R-:W-:Y:S01]  /*04a0*/  @P3 IMAD.IADD R17, R17, 0x1, R11 ;  /* 0x0000000111113824 */ /* 0x000fe200078e020b */
[----:B-1----:R-:W-:Y:S01]  /*04b0*/  @!UP0 ULEA UR6, UR7, UR6, 0x18 ;  /* 0x0000000607068291 */ /* 0x002fe2000f8ec03f */
[----:B------:R-:W-:Y:S01]  /*04c0*/  VOTEU.ALL UP0, P0 ;  /* 0x00000000003f7886 */ /* 0x000fe20000000000 */
[----:B------:R-:W-:-:S04]  /*04d0*/  ISETP.NE.AND P0, PT, R0, 0x3, PT ;  /* 0x000000030000780c */ /* 0x000fc80003f05270 */
[----:B------:R-:W-:Y:S01]  /*04e0*/  ISETP.EQ.OR P0, PT, R0, RZ, !P0 ;  /* 0x000000ff0000720c */ /* 0x000fe20004702670 */
[----:B--2---:R-:W-:-:S03]  /*04f0*/  @!P3 IMAD.WIDE.U32 R6, R9, R3, R4 ;  /* 0x000000030906b225 */ /* 0x004fc600078e0004 */
[C---:B------:R-:W-:Y:S01]  /*0500*/  ISETP.EQ.AND P0, PT, R8.reuse, RZ, P0 ;  /* 0x000000ff0800720c */ /* 0x040fe20000702270 */
[----:B------:R-:W-:Y:S01]  /*0510*/  VIADD R8, R8, 0xffffffff ;  /* 0xffffffff08087836 */ /* 0x000fe20000000000 */
[----:B------:R-:W0:Y:S02]  /*0520*/  FENCE.VIEW.ASYNC.S ;  /* 0x00000000000073c6 */ /* 0x000e240000000000 */
[----:B0-----:R0:W3:Y:S01]  /*0530*/  @!UP0 SYNCS.EXCH.64 URZ, [UR6+0x50], UR4 ;  /* 0x00005004063f85b2 */ /* 0x0010e20008000100 */
[----:B------:R-:W-:Y:S01]  /*0540*/  @!P3 IMAD.MOV.U32 R16, RZ, RZ, R6 ;  /* 0x000000ffff10b224 */ /* 0x000fe200078e0006 */
[----:B------:R-:W-:Y:S01]  /*0550*/  SEL R19, RZ, 0x1, !P0 ;  /* 0x00000001ff137807 */ /* 0x000fe20004000000 */
[----:B------:R-:W-:Y:S01]  /*0560*/  @!P3 IMAD.MOV.U32 R17, RZ, RZ, R7 ;  /* 0x000000ffff11b224 */ /* 0x000fe200078e0007 */
[----:B------:R-:W-:-:S04]  /*0570*/  ISETP.GE.U32.AND P1, PT, R8, 0x2, PT ;  /* 0x000000020800780c */ /* 0x000fc80003f26070 */
[----:B------:R-:W-:Y:S01]  /*0580*/  SEL R19, R19, 0x2, P1 ;  /* 0x0000000213137807 */ /* 0x000fe20000800000 */
[----:B------:R0:W3:Y:S01]  /*0590*/  @!UP1 SYNCS.EXCH.64 URZ, [UR6+0x58], UR4 ;  /* 0x00005804063f95b2 */ /* 0x0000e20008000100 */
[----:B------:R-:W-:Y:S01]  /*05a0*/  NOP ;  /* 0x0000000000007918 */ /* 0x000fe20000000000 */
[----:B---34-:R-:W-:Y:S06]  /*05b0*/  BAR.SYNC.DEFER_BLOCKING 0x0 ;  /* 0x0000000000007b1d */ /* 0x018fec0000010000 */
[----:B------:R-:W-:Y:S05]  /*05c0*/  @!P2 BRA `(.L_x_3) ;  /* 0x000000c40034a947 */ /* 0x000fea0003800000 */
[----:B------:R-:W-:-:S13]  /*05d0*/  ISETP.GT.U32.AND P0, PT, R8, 0x1, PT ;  /* 0x000000010800780c */ /* 0x000fda0003f04070 */
[----:B0-----:R-:W-:Y:S05]  /*05e0*/  @P0 EXIT ;  /* 0x000000000000094d */ /* 0x001fea0003800000 */
[----:B------:R-:W-:Y:S01]  /*05f0*/  ULDC.64 UR4, c[0x0][0x650] ;  /* 0x0001940000047ab9 */ /* 0x000fe20000000a00 */
[----:B------:R-:W-:Y:S01]  /*0600*/  PRMT R0, RZ, 0x7610, R0 ;  /* 0x00007610ff007816 */ /* 0x000fe20000000000 */
[----:B------:R-:W-:Y:S01]  /*0610*/  IMAD.MOV.U32 R154, RZ, RZ, -0x1 ;  /* 0xffffffffff9a7424 */ /* 0x000fe200078e00ff */
[----:B------:R-:W-:Y:S01]  /*0620*/  ISETP.GE.U32.AND P0, PT, R16, UR4, PT ;  /* 0x0000000410007c0c */ /* 0x000fe2000bf06070 */
[----:B------:R-:W-:Y:S02]  /*0630*/  IMAD.MOV.U32 R153, RZ, RZ, -0x1 ;  /* 0xffffffffff997424 */ /* 0x000fe400078e00ff */
[----:B------:R-:W-:Y:S01]  /*0640*/  IMAD.MOV.U32 R152, RZ, RZ, -0x1 ;  /* 0xffffffffff987424 */ /* 0x000fe200078e00ff */
[----:B------:R-:W-:-:S13]  /*0650*/  ISETP.GE.U32.AND.EX P0, PT, R17, UR5, PT, P0 ;  /* 0x0000000511007c0c */ /* 0x000fda000bf06100 */
[----:B------:R-:W-:Y:S05]  /*0660*/  @P0 BRA `(.L_x_4) ;  /* 0x0000000400540947 */ /* 0x000fea0003800000 */
[----:B------:R-:W0:Y:S01]  /*0670*/  LDC.64 R14, c[0x0][0x628] ;  /* 0x00018a00ff0e7b82 */ /* 0x000e220000000a00 */
[----:B------:R-:W-:Y:S02]  /*0680*/  IMAD.MOV.U32 R6, RZ, RZ, R16 ;  /* 0x000000ffff067224 */ /* 0x000fe400078e0010 */
[----:B------:R-:W-:-:S05]  /*0690*/  IMAD.MOV.U32 R7, RZ, RZ, R17 ;  /* 0x000000ffff077224 */ /* 0x000fca00078e0011 */
[----:B------:R-:W1:Y:S08]  /*06a0*/  LDC R0, c[0x0][0x630] ;  /* 0x00018c00ff007b82 */ /* 0x000e700000000800 */
[----:B------:R-:W2:Y:S01]  /*06b0*/  LDC.64 R20, c[0x0][0x620] ;  /* 0x00018800ff147b82 */ /* 0x000ea20000000a00 */
[----:B0-----:R-:W-:-:S04]  /*06c0*/  ISETP.NE.U32.AND P0, PT, R14, RZ, PT ;  /* 0x000000ff0e00720c */ /* 0x001fc80003f05070 */
[----:B------:R-:W-:-:S13]  /*06d0*/  ISETP.NE.AND.EX P0, PT, R15, RZ, PT, P0 ;  /* 0x000000ff0f00720c */ /* 0x000fda0003f05300 */
[----:B-12---:R-:W-:Y:S05]  /*06e0*/  @!P0 BRA `(.L_x_5) ;  /* 0x0000000000288947 */ /* 0x006fea0003800000 */
[----:B------:R-:W0:Y:S02]  /*06f0*/  LDC R11, c[0x0][0x634] ;  /* 0x00018d00ff0b7b82 */ /* 0x000e240000000800 */
[----:B0-----:R-:W-:-:S05]  /*0700*/  IADD3 R11, P0, R16, R11, RZ ;  /* 0x0000000b100b7210 */ /* 0x001fca0007f1e0ff */
[----:B------:R-:W-:-:S04]  /*0710*/  IMAD.X R13, RZ, RZ, R17, P0 ;  /* 0x000000ffff0d7224 */ /* 0x000fc800000e0611 */
[----:B------:R-:W-:-:S04]  /*0720*/  IMAD.WIDE.U32 R6, R13, R14, RZ ;  /* 0x0000000e0d067225 */ /* 0x000fc800078e00ff */
[----:B------:R-:W-:-:S04]  /*0730*/  IMAD.WIDE.U32 R8, P0, R11, R15, R6 ;  /* 0x0000000f0b087225 */ /* 0x000fc80007800006 */
[----:B------:R-:W-:-:S04]  /*0740*/  IMAD.WIDE.U32 R6, R11, R14, RZ ;  /* 0x0000000e0b067225 */ /* 0x000fc800078e00ff */
[----:B------:R-:W-:Y:S01]  /*0750*/  IMAD.X R11, RZ, RZ, RZ, P0 ;  /* 0x000000ffff0b7224 */ /* 0x000fe200000e06ff */
[----:B------:R-:W-:Y:S01]  /*0760*/  IADD3 RZ, P0, R7, R8, RZ ;  /* 0x0000000807ff7210 */ /* 0x000fe20007f1e0ff */
[----:B------:R-:W-:-:S04]  /*0770*/  IMAD.MOV.U32 R10, RZ, RZ, R9 ;  /* 0x000000ffff0a7224 */ /* 0x000fc800078e0009 */
[----:B------:R-:W-:-:S08]  /*0780*/  IMAD.WIDE.U32.X R6, R13, R15, R10, P0 ;  /* 0x0000000f0d067225 */ /* 0x000fd000000e040a */
.L_x_5:
[-CC-:B------:R-:W-:Y:S01]  /*0790*/  SHF.R.U64 R152, R6, R0.reuse, R7.reuse ;  /* 0x0000000006987219 */ /* 0x180fe20000001207 */
[----:B------:R-:W0:Y:S01]  /*07a0*/  LDC R10, c[0x0][0x618] ;  /* 0x00018600ff0a7b82 */ /* 0x000e220000000800 */
[----:B------:R-:W-:Y:S01]  /*07b0*/  SHF.R.U32.HI R5, RZ, R0, R7 ;  /* 0x00000000ff057219 */ /* 0x000fe20000011607 */
[----:B------:R-:W-:Y:S01]  /*07c0*/  ULDC UR4, c[0x0][0x150] ;  /* 0x0000540000047ab9 */ /* 0x000fe20000000800 */
[----:B------:R-:W-:Y:S02]  /*07d0*/  IADD3 R9, P0, RZ, -R152, RZ ;  /* 0x80000098ff097210 */ /* 0x000fe40007f1e0ff */
[----:B------:R-:W-:-:S03]  /*07e0*/  I2FP.F32.U32 R0, R4 ;  /* 0x0000000400007245 */ /* 0x000fc60000201000 */
[----:B------:R-:W1:Y:S01]  /*07f0*/  LDC.64 R26, c[0x0][0x640] ;  /* 0x00019000ff1a7b82 */ /* 0x000e620000000a00 */
[----:B------:R-:W-:Y:S02]  /*0800*/  IMAD.X R11, RZ, RZ, ~R5, P0 ;  /* 0x000000ffff0b7224 */ /* 0x000fe400000e0e05 */
[----:B------:R-:W-:Y:S01]  /*0810*/  FMUL R0, R0, UR4 ;  /* 0x0000000400007c20 */ /* 0x000fe20008400000 */
[----:B------:R-:W-:Y:S01]  /*0820*/  IMAD.WIDE.U32 R6, R9, R20, R16 ;  /* 0x0000001409067225 */ /* 0x000fe200078e0010 */
[----:B------:R-:W-:-:S03]  /*0830*/  ULDC UR4, c[0x0][0x154] ;  /* 0x0000550000047ab9 */ /* 0x000fc60000000800 */
[----:B------:R-:W-:Y:S01]  /*0840*/  IMAD R8, R11, R20, RZ ;  /* 0x000000140b087224 */ /* 0x000fe200078e02ff */
[----:B------:R-:W2:Y:S01]  /*0850*/  LDC R5, c[0x0][0x144] ;  /* 0x00005100ff057b82 */ /* 0x000ea20000000800 */
[----:B------:R-:W3:Y:S02]  /*0860*/  F2I.U32.TRUNC.NTZ R0, R0 ;  /* 0x0000000000007305 */ /* 0x000ee4000020f000 */
[----:B------:R-:W-:-:S04]  /*0870*/  IMAD R9, R9, R21, R8 ;  /* 0x0000001509097224 */ /* 0x000fc800078e0208 */
[----:B------:R-:W-:Y:S01]  /*0880*/  IMAD.IADD R7, R7, 0x1, R9 ;  /* 0x0000000107077824 */ /* 0x000fe200078e0209 */
[----:B------:R-:W4:Y:S01]  /*0890*/  LDC R12, c[0x0][0x608] ;  /* 0x00018200ff0c7b82 */ /* 0x000f220000000800 */
[----:B------:R-:W-:-:S03]  /*08a0*/  IMAD.MOV.U32 R9, RZ, RZ, -0x1 ;  /* 0xffffffffff097424 */ /* 0x000fc600078e00ff */
[-CC-:B0-----:R-:W-:Y:S02]  /*08b0*/  SHF.R.U64 R20, R6, R10.reuse, R7.reuse ;  /* 0x0000000a06147219 */ /* 0x181fe40000001207 */
[----:B------:R-:W-:Y:S02]  /*08c0*/  I2FP.F32.U32 R6, R3 ;  /* 0x0000000300067245 */ /* 0x000fe40000201000 */
[----:B------:R-:W0:Y:S01]  /*08d0*/  LDC R24, c[0x0][0x658] ;  /* 0x00019600ff187b82 */ /* 0x000e220000000800 */
[----:B-1----:R-:W-:Y:S01]  /*08e0*/  ISETP.NE.U32.AND P0, PT, R26, RZ, PT ;  /* 0x000000ff1a00720c */ /* 0x002fe20003f05070 */
[----:B---3--:R-:W-:Y:S01]  /*08f0*/  IMAD.MOV R8, RZ, RZ, -R0 ;  /* 0x000000ffff087224 */ /* 0x008fe200078e0a00 */
[----:B------:R-:W-:Y:S01]  /*0900*/  SHF.R.U32.HI R7, RZ, R10, R7 ;  /* 0x0000000aff077219 */ /* 0x000fe20000011607 */
[----:B------:R-:W-:Y:S01]  /*0910*/  FMUL R6, R6, UR4 ;  /* 0x0000000406067c20 */ /* 0x000fe20008400000 */
[----:B------:R-:W-:-:S03]  /*0920*/  ISETP.NE.AND.EX P0, PT, R27, RZ, PT, P0 ;  /* 0x000000ff1b00720c */ /* 0x000fc60003f05300 */
[----:B------:R-:W1:Y:S01]  /*0930*/  LDC R14, c[0x0][0x148] ;  /* 0x00005200ff0e7b82 */ /* 0x000e620000000800 */
[----:B--2---:R-:W-:-:S07]  /*0940*/  IMAD R0, R5, R8, R4 ;  /* 0x0000000805007224 */ /* 0x004fce00078e0204 */
[----:B------:R-:W2:Y:S01]  /*0950*/  LDC R22, c[0x0][0x600] ;  /* 0x00018000ff167b82 */ /* 0x000ea20000000800 */
[-CC-:B----4-:R-:W-:Y:S02]  /*0960*/  SHF.R.U64 R28, R20, R12.reuse, R7.reuse ;  /* 0x0000000c141c7219 */ /* 0x190fe40000001207 */
[----:B------:R-:W-:Y:S01]  /*0970*/  SHF.R.U32.HI R5, RZ, R12, R7 ;  /* 0x0000000cff057219 */ /* 0x000fe20000011607 */
[----:B------:R-:W-:Y:S01]  /*0980*/  IMAD.MOV.U32 R7, RZ, RZ, 0x1 ;  /* 0x00000001ff077424 */ /* 0x000fe200078e00ff */
[----:B------:R3:W4:Y:S03]  /*0990*/  F2I.U32.TRUNC.NTZ R12, R6 ;  /* 0x00000006000c7305 */ /* 0x000726000020f000 */
[----:B------:R-:W1:Y:S01]  /*09a0*/  LDC R15, c[0x0][0x648] ;  /* 0x00019200ff0f7b82 */ /* 0x000e620000000800 */
[-C--:B0-----:R-:W-:Y:S02]  /*09b0*/  SHF.L.U32 R4, R9, R24.reuse, RZ ;  /* 0x0000001809047219 */ /* 0x081fe400000006ff */
[----:B------:R-:W-:-:S02]  /*09c0*/  SHF.R.U64 R30, R28, R24, R5 ;  /* 0x000000181c1e7219 */ /* 0x000fc40000001205 */
[----:B------:R-:W-:Y:S02]  /*09d0*/  LOP3.LUT R11, RZ, R4, RZ, 0x33, !PT ;  /* 0x00000004ff0b7212 */ /* 0x000fe400078e33ff */
[-C--:B------:R-:W-:Y:S01]  /*09e0*/  SHF.R.U32.HI R5, RZ, R24.reuse, R5 ;  /* 0x00000018ff057219 */ /* 0x080fe20000011605 */
[----:B------:R-:W0:Y:S01]  /*09f0*/  LDC R21, c[0x0][0x638] ;  /* 0x00018e00ff157b82 */ /* 0x000e220000000800 */
[----:B------:R-:W-:Y:S01]  /*0a00*/  SHF.L.U32 R10, R7, R24, RZ ;  /* 0x00000018070a7219 */ /* 0x000fe200000006ff */
[----:B------:R-:W-:-:S06]  /*0a10*/  IMAD.MOV.U32 R4, RZ, RZ, R30 ;  /* 0x000000ffff047224 */ /* 0x000fcc00078e001e */
[----:B------:R-:W0:Y:S01]  /*0a20*/  LDC R154, c[0x0][0x610] ;  /* 0x00018400ff9a7b82 */ /* 0x000e220000000800 */
[----:B---34-:R-:W-:Y:S05]  /*0a30*/  @!P0 BRA `(.L_x_6) ;  /* 0x0000000000288947 */ /* 0x018fea0003800000 */
[----:B------:R-:W3:Y:S02]  /*0a40*/  LDC R9, c[0x0][0x64c] ;  /* 0x00019300ff097b82 */ /* 0x000ee40000000800 */
[----:B---3--:R-:W-:-:S05]  /*0a50*/  IADD3 R9, P0, R30, R9, RZ ;  /* 0x000000091e097210 */ /* 0x008fca0007f1e0ff */
        /* <DEDUP_REMOVED lines=8> */
.L_x_6:
[----:B-1----:R-:W-:Y:S01]  /*0ae0*/  SHF.R.U64 R4, R4, R15, R5 ;  /* 0x0000000f04047219 */ /* 0x002fe20000001205 */
[----:B--2---:R-:W-:Y:S01]  /*0af0*/  VIADD R5, R22, 0xffffffff ;  /* 0xffffffff16057836 */ /* 0x004fe20000000000 */
[----:B------:R-:W-:Y:S01]  /*0b00*/  LOP3.LUT R11, R28, R11, RZ, 0xc0, !PT ;  /* 0x0000000b1c0b7212 */ /* 0x000fe200078ec0ff */
[----:B------:R-:W-:Y:S02]  /*0b10*/  IMAD.MOV R12, RZ, RZ, -R12 ;  /* 0x000000ffff0c7224 */ /* 0x000fe400078e0a0c */
[----:B------:R-:W-:Y:S01]  /*0b20*/  IMAD.MOV R6, RZ, RZ, -R4 ;  /* 0x000000ffff067224 */ /* 0x000fe200078e0a04 */
[----:B------:R-:W-:Y:S01]  /*0b30*/  LOP3.LUT R5, R20, R5, RZ, 0xc0, !PT ;  /* 0x0000000514057212 */ /* 0x000fe200078ec0ff */
[----:B------:R-:W-:Y:S02]  /*0b40*/  @P3 IMAD R0, R14, R12, R3 ;  /* 0x0000000c0e003224 */ /* 0x000fe400078e0203 */
[----:B------:R-:W-:Y:S02]  /*0b50*/  IMAD R11, R10, R4, R11 ;  /* 0x000000040a0b7224 */ /* 0x000fe400078e020b */
[----:B0-----:R-:W-:-:S02]  /*0b60*/  IMAD R3, R6, R21, R30 ;  /* 0x0000001506037224 */ /* 0x001fc400078e021e */
[----:B------:R-:W-:Y:S02]  /*0b70*/  IMAD R154, R11, R154, R0 ;  /* 0x0000009a0b9a7224 */ /* 0x000fe400078e0200 */
[----:B------:R-:W-:Y:S02]  /*0b80*/  IMAD R3, R3, R22, R5 ;  /* 0x0000001603037224 */ /* 0x000fe400078e0205 */
[----:B------:R-:W-:-:S03]  /*0b90*/  IMAD.MOV.U32 R0, RZ, RZ, 0x1 ;  /* 0x00000001ff007424 */ /* 0x000fc600078e00ff */
[----:B------:R-:W-:Y:S02]  /*0ba0*/  SEL R153, R3, R154, !P3 ;  /* 0x0000009a03997207 */ /* 0x000fe40005800000 */
[----:B------:R-:W-:-:S07]  /*0bb0*/  SEL R154, R154, R3, !P3 ;  /* 0x000000039a9a7207 */ /* 0x000fce0005800000 */
.L_x_4:
[----:B------:R-:W-:-:S08]  /*0bc0*/  NOP ;  /* 0x0000000000007918 */ /* 0x000fd00000000000 */
[----:B------:R-:W0:Y:S02]  /*0bd0*/  USETMAXREG.TRY_ALLOC.CTAPOOL UP0, 0xe8 ;  /* 0x000000e8000079c8 */ /* 0x000e240008000600 */
[----:B0-----:R-:W-:-:S13]  /*0be0*/  PLOP3.LUT P0, PT, PT, PT, UP0, 0x80, 0x0 ;  /* 0x000000000000781c */ /* 0x001fda0003f0f008 */
[----:B------:R-:W-:Y:S05]  /*0bf0*/  @!P0 BRA `(.L_x_4) ;  /* 0xfffffffc00f08947 */ /* 0x000fea000383ffff */
[----:B------:R-:W-:Y:S01]  /*0c00*/  ULDC.64 UR4, c[0x0][0x598] ;  /* 0x0001660000047ab9 */ /* 0x000fe20000000a00 */
[----:B------:R-:W-:Y:S01]  /*0c10*/  ULDC.64 UR36, c[0x0][0x208] ;  /* 0x0000820000247ab9 */ /* 0x000fe20000000a00 */
[----:B------:R-:W-:-:S04]  /*0c20*/  ISETP.NE.U32.AND P0, PT, RZ, UR4, PT ;  /* 0x00000004ff007c0c */ /* 0x000fc8000bf05070 */
[----:B------:R-:W-:-:S13]  /*0c30*/  ISETP.NE.AND.EX P0, PT, RZ, UR5, PT, P0 ;  /* 0x00000005ff007c0c */ /* 0x000fda000bf05300 */
[----:B------:R-:W-:Y:S05]  /*0c40*/  @!P0 BRA `(.L_x_7) ;  /* 0x00000000001c8947 */ /* 0x000fea0003800000 */
[----:B------:R-:W0:Y:S02]  /*0c50*/  LDC.64 R4, c[0x0][0x598] ;  /* 0x00016600ff047b82 */ /* 0x000e240000000a00 */
[----:B0-----:R-:W2:Y:S02]  /*0c60*/  LDG.E.64 R4, desc[UR36][R4.64] ;  /* 0x0000002404047981 */ /* 0x001ea4000c1e1b00 */
[----:B--2---:R-:W-:-:S04]  /*0c70*/  ISETP.NE.U32.AND P0, PT, R4, RZ, PT ;  /* 0x000000ff0400720c */ /* 0x004fc80003f05070 */
[----:B------:R-:W-:-:S13]  /*0c80*/  ISETP.NE.AND.EX P0, PT, R5, RZ, PT, P0 ;  /* 0x000000ff0500720c */ /* 0x000fda0003f05300 */
[----:B------:R-:W-:Y:S05]  /*0c90*/  @!P0 BRA `(.L_x_7) ;  /* 0x0000000000088947 */ /* 0x000fea0003800000 */
[----:B------:R0:W5:Y:S01]  /*0ca0*/  LD.E R155, desc[UR36][R4.64] ;  /* 0x00000024049b7980 */ /* 0x000162000c101900 */
[----:B------:R-:W-:Y:S05]  /*0cb0*/  BRA `(.L_x_8) ;  /* 0x0000000000247947 */ /* 0x000fea0003800000 */
.L_x_7:
[----:B------:R-:W-:Y:S02]  /*0cc0*/  ULDC.64 UR4, c[0x0][0x588] ;  /* 0x0001620000047ab9 */ /* 0x000fe40000000a00 */
[----:B------:R-:W-:-:S04]  /*0cd0*/  ISETP.NE.U32.AND P0, PT, RZ, UR4, PT ;  /* 0x00000004ff007c0c */ /* 0x000fc8000bf05070 */
[----:B------:R-:W-:-:S13]  /*0ce0*/  ISETP.NE.AND.EX P0, PT, RZ, UR5, PT, P0 ;  /* 0x00000005ff007c0c */ /* 0x000fda000bf05300 */
[----:B------:R-:W-:Y:S05]  /*0cf0*/  @!P0 BRA `(.L_x_9) ;  /* 0x00000000000c8947 */ /* 0x000fea0003800000 */
[----:B------:R-:W0:Y:S02]  /*0d00*/  LDC.64 R4, c[0x0][0x588] ;  /* 0x00016200ff047b82 */ /* 0x000e240000000a00 */
[----:B0-----:R1:W5:Y:S01]  /*0d10*/  LDG.E R155, desc[UR36][R4.64] ;  /* 0x00000024049b7981 */ /* 0x001362000c1e1900 */
[----:B------:R-:W-:Y:S05]  /*0d20*/  BRA `(.L_x_8) ;  /* 0x0000000000087947 */ /* 0x000fea0003800000 */
.L_x_9:
[----:B------:R-:W-:Y:S02]  /*0d30*/  ULDC UR4, c[0x0][0x580] ;  /* 0x0001600000047ab9 */ /* 0x000fe40000000800 */
[----:B------:R-:W-:-:S07]  /*0d40*/  IMAD.U32 R155, RZ, RZ, UR4 ;  /* 0x00000004ff9b7e24 */ /* 0x000fce000f8e00ff */
.L_x_8:
[----:B------:R-:W-:Y:S02]  /*0d50*/  ULDC.64 UR4, c[0x0][0x5a0] ;  /* 0x0001680000047ab9 */ /* 0x000fe40000000a00 */
[----:B------:R-:W-:-:S04]  /*0d60*/  ISETP.NE.U32.AND P0, PT, RZ, UR4, PT ;  /* 0x00000004ff007c0c */ /* 0x000fc8000bf05070 */
[----:B------:R-:W-:-:S13]  /*0d70*/  ISETP.NE.AND.EX P0, PT, RZ, UR5, PT, P0 ;  /* 0x00000005ff007c0c */ /* 0x000fda000bf05300 */
[----:B------:R-:W-:Y:S05]  /*0d80*/  @!P0 BRA `(.L_x_10) ;  /* 0x00000000001c8947 */ /* 0x000fea0003800000 */
[----:B01----:R-:W0:Y:S02]  /*0d90*/  LDC.64 R4, c[0x0][0x5a0] ;  /* 0x00016800ff047b82 */ /* 0x003e240000000a00 */
[----:B0-----:R-:W2:Y:S02]  /*0da0*/  LDG.E.64 R4, desc[UR36][R4.64] ;  /* 0x0000002404047981 */ /* 0x001ea4000c1e1b00 */
[----:B--2---:R-:W-:-:S04]  /*0db0*/  ISETP.NE.U32.AND P0, PT, R4, RZ, PT ;  /* 0x000000ff0400720c */ /* 0x004fc80003f05070 */
[----:B------:R-:W-:-:S13]  /*0dc0*/  ISETP.NE.AND.EX P0, PT, R5, RZ, PT, P0 ;  /* 0x000000ff0500720c */ /* 0x000fda0003f05300 */
[----:B------:R-:W-:Y:S05]  /*0dd0*/  @!P0 BRA `(.L_x_10) ;  /* 0x0000000000088947 */ /* 0x000fea0003800000 */
[----:B------:R0:W5:Y:S01]  /*0de0*/  LD.E R164, desc[UR36][R4.64] ;  /* 0x0000002404a47980 */ /* 0x000162000c101900 */
[----:B------:R-:W-:Y:S05]  /*0df0*/  BRA `(.L_x_11) ;  /* 0x0000000000247947 */ /* 0x000fea0003800000 */
.L_x_10:
[----:B------:R-:W-:Y:S02]  /*0e00*/  ULDC.64 UR4, c[0x0][0x590] ;  /* 0x0001640000047ab9 */ /* 0x000fe40000000a00 */
[----:B------:R-:W-:-:S04]  /*0e10*/  ISETP.NE.U32.AND P0, PT, RZ, UR4, PT ;  /* 0x00000004ff007c0c */ /* 0x000fc8000bf05070 */
[----:B------:R-:W-:-:S13]  /*0e20*/  ISETP.NE.AND.EX P0, PT, RZ, UR5, PT, P0 ;  /* 0x00000005ff007c0c */ /* 0x000fda000bf05300 */
[----:B------:R-:W-:Y:S05]  /*0e30*/  @!P0 BRA `(.L_x_12) ;  /* 0x00000000000c8947 */ /* 0x000fea0003800000 */
[----:B------:R-:W2:Y:S02]  /*0e40*/  LDC.64 R164, c[0x0][0x590] ;  /* 0x00016400ffa47b82 */ /* 0x000ea40000000a00 */
[----:B--2---:R2:W5:Y:S01]  /*0e50*/  LDG.E R164, desc[UR36][R164.64] ;  /* 0x00000024a4a47981 */ /* 0x004562000c1e1900 */
[----:B------:R-:W-:Y:S05]  /*0e60*/  BRA `(.L_x_11) ;  /* 0x0000000000087947 */ /* 0x000fea0003800000 */
.L_x_12:
[----:B------:R-:W-:Y:S02]  /*0e70*/  ULDC UR4, c[0x0][0x584] ;  /* 0x0001610000047ab9 */ /* 0x000fe40000000800 */
[----:B------:R-:W-:-:S07]  /*0e80*/  IMAD.U32 R164, RZ, RZ, UR4 ;  /* 0x00000004ffa47e24 */ /* 0x000fce000f8e00ff */
.L_x_11:
[----:B------:R-:W-:-:S13]  /*0e90*/  LOP3.LUT P0, RZ, R0, 0xff, RZ, 0xc0, !PT ;  /* 0x000000ff00ff7812 */ /* 0x000fda000780c0ff */
[----:B------:R-:W-:Y:S05]  /*0ea0*/  @!P0 EXIT ;  /* 0x000000000000894d */ /* 0x000fea0003800000 */
[----:B------:R-:W-:Y:S01]  /*0eb0*/  ULDC UR4, c[0x0][0x28c] ;  /* 0x0000a30000047ab9 */ /* 0x000fe20000000800 */
[----:B------:R-:W-:Y:S01]  /*0ec0*/  UMOV UR38, URZ ;  /* 0x0000003f00267c82 */ /* 0x000fe20008000000 */
[----:B------:R-:W-:Y:S01]  /*0ed0*/  UIADD3 UR4, UR4, 0x7f, URZ ;  /* 0x0000007f04047890 */ /* 0x000fe2000fffe03f */
[----:B------:R-:W-:-:S03]  /*0ee0*/  UMOV UR39, URZ ;  /* 0x0000003f00277c82 */ /* 0x000fc60008000000 */
[----:B------:R-:W-:-:S04]  /*0ef0*/  USHF.R.S32.HI UR5, URZ, 0x1f, UR4 ;  /* 0x0000001f3f057899 */ /* 0x000fc80008011404 */
[----:B------:R-:W-:-:S04]  /*0f00*/  ULEA.HI UR5, UR5, UR4, URZ, 0x7 ;  /* 0x0000000405057291 */ /* 0x000fc8000f8f383f */
[----:B------:R-:W-:-:S12]  /*0f10*/  USHF.R.S32.HI UR40, URZ, 0x7, UR5 ;  /* 0x000000073f287899 */ /* 0x000fd80008011405 */
.L_x_301:
[----:B---3--:R-:W3:Y:S01]  /*0f20*/  S2R R3, SR_CgaCtaId ;  /* 0x0000000000037919 */ /* 0x008ee20000008800 */
[----:B------:R-:W-:-:S04]  /*0f30*/  MOV R0, 0x400 ;  /* 0x0000040000007802 */ /* 0x000fc80000000f00 */
[----:B---3--:R-:W-:-:S05]  /*0f40*/  LEA R0, R3, R0, 0x18 ;  /* 0x0000000003007211 */ /* 0x008fca00078ec0ff */
[----:B------:R-:W-:-:S05]  /*0f50*/  VIADD R0, R0, 0x800 ;  /* 0x0000080000007836 */ /* 0x000fca0000000000 */
[----:B------:R-:W-:-:S13]  /*0f60*/  LOP3.LUT P0, RZ, R0, 0x3ff, RZ, 0xc0, !PT ;  /* 0x000003ff00ff7812 */ /* 0x000fda000780c0ff */
[----:B--2-4-:R-:W-:Y:S05]  /*0f70*/  @!P0 BRA `(.L_x_13) ;  /* 0x0000000000408947 */ /* 0x014fea0003800000 */
[----:B------:R-:W-:Y:S01]  /*0f80*/  MOV R0, 0x0 ;  /* 0x0000000000007802 */ /* 0x000fe20000000f00 */
[----:B------:R-:W-:Y:S01]  /*0f90*/  ULDC.64 UR4, c[0x4][0x70] ;  /* 0x01001c0000047ab9 */ /* 0x000fe20000000a00 */
[----:B------:R-:W-:Y:S01]  /*0fa0*/  ULDC.64 UR6, c[0x4][0x8] ;  /* 0x0100020000067ab9 */ /* 0x000fe20000000a00 */
[----:B01----:R-:W-:Y:S01]  /*0fb0*/  IMAD.U32 R4, RZ, RZ, UR4 ;  /* 0x00000004ff047e24 */ /* 0x003fe2000f8e00ff */
[----:B------:R0:W1:Y:S01]  /*0fc0*/  LDC.64 R14, c[0x4][R0] ;  /* 0x01000000000e7b82 */ /* 0x0000620000000a00 */
[----:B------:R-:W-:Y:S01]  /*0fd0*/  IMAD.U32 R5, RZ, RZ, UR5 ;  /* 0x00000005ff057e24 */ /* 0x000fe2000f8e00ff */
[----:B------:R-:W-:Y:S01]  /*0fe0*/  ULDC.64 UR4, c[0x4][0x78] ;  /* 0x01001e0000047ab9 */ /* 0x000fe20000000a00 */
[----:B------:R-:W-:Y:S02]  /*0ff0*/  IMAD.U32 R10, RZ, RZ, UR6 ;  /* 0x00000006ff0a7e24 */ /* 0x000fe4000f8e00ff */
[----:B------:R-:W-:Y:S02]  /*1000*/  IMAD.U32 R6, RZ, RZ, UR4 ;  /* 0x00000004ff067e24 */ /* 0x000fe4000f8e00ff */
[----:B------:R-:W-:-:S02]  /*1010*/  IMAD.U32 R7, RZ, RZ, UR5 ;  /* 0x00000005ff077e24 */ /* 0x000fc4000f8e00ff */
[----:B------:R-:W-:Y:S02]  /*1020*/  IMAD.U32 R11, RZ, RZ, UR7 ;  /* 0x00000007ff0b7e24 */ /* 0x000fe4000f8e00ff */
[----:B------:R-:W-:Y:S02]  /*1030*/  IMAD.MOV.U32 R8, RZ, RZ, 0x70 ;  /* 0x00000070ff087424 */ /* 0x000fe400078e00ff */
[----:B------:R-:W-:Y:S02]  /*1040*/  IMAD.MOV.U32 R12, RZ, RZ, 0x1 ;  /* 0x00000001ff0c7424 */ /* 0x000fe400078e00ff */
[----:B0-----:R-:W-:-:S07]  /*1050*/  IMAD.MOV.U32 R13, RZ, RZ, RZ ;  /* 0x000000ffff0d7224 */ /* 0x001fce00078e00ff */
[----:B------:R-:W-:-:S07]  /*1060*/  LEPC R20, `(.L_x_13) ;  /* 0x000000001014794e */ /* 0x000fce0000000000 */
[----:B-12--5:R-:W-:Y:S05]  /*1070*/  CALL.ABS.NOINC R14 ;  /* 0x000000000e007343 */ /* 0x026fea0003c00000 */
.L_x_13:
[----:B------:R-:W3:Y:S01]  /*1080*/  S2R R3, SR_CgaCtaId ;  /* 0x0000000000037919 */ /* 0x000ee20000008800 */
[----:B------:R-:W-:-:S04]  /*1090*/  MOV R0, 0x400 ;  /* 0x0000040000007802 */ /* 0x000fc80000000f00 */
[----:B---3--:R-:W-:-:S05]  /*10a0*/  LEA R0, R3, R0, 0x18 ;  /* 0x0000000003007211 */ /* 0x008fca00078ec0ff */
[----:B------:R-:W-:-:S05]  /*10b0*/  VIADD R24, R0, 0x10800 ;  /* 0x0001080000187836 */ /* 0x000fca0000000000 */
[----:B------:R-:W-:-:S13]  /*10c0*/  LOP3.LUT P0, RZ, R24, 0x3ff, RZ, 0xc0, !PT ;  /* 0x000003ff18ff7812 */ /* 0x000fda000780c0ff */
[----:B------:R-:W-:Y:S05]  /*10d0*/  @!P0 BRA `(.L_x_14) ;  /* 0x00000000007c8947 */ /* 0x000fea0003800000 */
        /* <DEDUP_REMOVED lines=16> */
.L_x_15:
[----:B------:R-:W0:Y:S01]  /*11e0*/  LDC.64 R22, c[0x4][R22] ;  /* 0x0100000016167b82 */ /* 0x000e220000000a00 */
[----:B------:R-:W-:Y:S01]  /*11f0*/  ULDC.64 UR4, c[0x4][0x70] ;  /* 0x01001c0000047ab9 */ /* 0x000fe20000000a00 */
[----:B------:R-:W-:Y:S01]  /*1200*/  ULDC.64 UR6, c[0x4][0x10] ;  /* 0x0100040000067ab9 */ /* 0x000fe20000000a00 */
[----:B------:R-:W-:Y:S02]  /*1210*/  IMAD.U32 R4, RZ, RZ, UR4 ;  /* 0x00000004ff047e24 */ /* 0x000fe4000f8e00ff */
        /* <DEDUP_REMOVED lines=8> */
[----:B------:R-:W-:-:S07]  /*12a0*/  IMAD.MOV.U32 R13, RZ, RZ, RZ ;  /* 0x000000ffff0d7224 */ /* 0x000fce00078e00ff */
[----:B------:R-:W-:-:S07]  /*12b0*/  LEPC R20, `(.L_x_14) ;  /* 0x000000001014794e */ /* 0x000fce0000000000 */
[----:B0-----:R-:W-:Y:S05]  /*12c0*/  CALL.ABS.NOINC R22 ;  /* 0x0000000016007343 */ /* 0x001fea0003c00000 */
.L_x_14:
[----:B------:R-:W-:Y:S01]  /*12d0*/  UMOV UR4, 0xffffffff ;  /* 0xffffffff00047882 */ /* 0x000fe20000000000 */
[----:B------:R-:W-:Y:S02]  /*12e0*/  LOP3.LUT R0, R19, 0x1, RZ, 0xfc, !PT ;  /* 0x0000000113007812 */ /* 0x000fe400078efcff */
[----:B------:R-:W-:Y:S02]  /*12f0*/  LOP3.LUT R13, R18, 0x80, RZ, 0xc0, !PT ;  /* 0x00000080120d7812 */ /* 0x000fe400078ec0ff */
[----:B------:R-:W-:Y:S02]  /*1300*/  ISETP.NE.AND P0, PT, R0, 0x3, PT ;  /* 0x000000030000780c */ /* 0x000fe40003f05270 */
[----:B------:R-:W-:Y:S01]  /*1310*/  SHF.R.U32.HI R13, RZ, 0x7, R13 ;  /* 0x00000007ff0d7819 */ /* 0x000fe2000001160d */
[----:B------:R-:W-:Y:S10]  /*1320*/  BRA.DIV UR4, `(.L_x_16) ;  /* 0x000000d204187947 */ /* 0x000ff4000b800000 */
.L_x_329:
[----:B------:R-:W-:Y:S05]  /*1330*/  @!P0 BRA `(.L_x_17) ;  /* 0x0000000000048947 */ /* 0x000fea0003800000 */
[----:B------:R-:W-:Y:S01]  /*1340*/  BPT.TRAP 0x1 ;  /* 0x000000040000795c */ /* 0x000fe20000300000 */
.L_x_17:
[----:B------:R-:W3:Y:S01]  /*1350*/  S2UR UR5, SR_CgaCtaId ;  /* 0x00000000000579c3 */ /* 0x000ee20000008800 */
[----:B------:R-:W-:Y:S01]  /*1360*/  UMOV UR4, 0x400 ;  /* 0x0000040000047882 */ /* 0x000fe20000000000 */
[----:B------:R-:W-:Y:S02]  /*1370*/  IMAD.U32 R3, RZ, RZ, UR38 ;  /* 0x00000026ff037e24 */ /* 0x000fe4000f8e00ff */
[----:B01----:R-:W-:-:S03]  /*1380*/  IMAD.U32 R5, RZ, RZ, UR39 ;  /* 0x00000027ff057e24 */ /* 0x003fc6000f8e00ff */
[----:B------:R-:W-:Y:S01]  /*1390*/  SHF.L.U32 R3, R3, 0x1f, RZ ;  /* 0x0000001f03037819 */ /* 0x000fe200000006ff */
[----:B---3--:R-:W-:-:S06]  /*13a0*/  ULEA UR4, UR5, UR4, 0x18 ;  /* 0x0000000405047291 */ /* 0x008fcc000f8ec03f */
[----:B------:R-:W-:-:S04]  /*13b0*/  IMAD.U32 R0, RZ, RZ, UR4 ;  /* 0x00000004ff007e24 */ /* 0x000fc8000f8e00ff */
[----:B------:R-:W-:-:S04]  /*13c0*/  IMAD R4, R5, 0x8, R0 ;  /* 0x0000000805047824 */ /* 0x000fc800078e0200 */
[----:B------:R0:W1:Y:S01]  /*13d0*/  SYNCS.PHASECHK.TRANS64.TRYWAIT P1, [R4+URZ], R3 ;  /* 0x00000003040075a7 */ /* 0x000062000802017f */
[----:B------:R-:W-:Y:S05]  /*13e0*/  @!P0 BRA `(.L_x_18) ;  /* 0x0000000000048947 */ /* 0x000fea0003800000 */
[----:B------:R-:W-:Y:S01]  /*13f0*/  BPT.TRAP 0x1 ;  /* 0x000000040000795c */ /* 0x000fe20000300000 */
.L_x_18:
[----:B-1----:R-:W-:Y:S05]  /*1400*/  @P1 BRA `(.L_x_19) ;  /* 0x0000000000081947 */ /* 0x002fea0003800000 */
[----:B------:R-:W1:Y:S02]  /*1410*/  SYNCS.PHASECHK.TRANS64.TRYWAIT P1, [R4+URZ], R3 ;  /* 0x00000003040075a7 */ /* 0x000e64000802017f */
[----:B-1----:R-:W-:Y:S05]  /*1420*/  @!P1 BRA `(.L_x_20) ;  /* 0x000000cc00f49947 */ /* 0x002fea0003800000 */
.L_x_19:
[----:B------:R-:W-:-:S04]  /*1430*/  UIADD3 UR4, UR39, 0x1, URZ ;  /* 0x0000000127047890 */ /* 0x000fc8000fffe03f */
[----:B------:R-:W-:Y:S02]  /*1440*/  UISETP.NE.AND UP0, UPT, UR4, 0x4, UPT ;  /* 0x000000040400788c */ /* 0x000fe4000bf05270 */
[----:B01----:R-:W-:Y:S02]  /*1450*/  IMAD.U32 R3, RZ, RZ, UR4 ;  /* 0x00000004ff037e24 */ /* 0x003fe4000f8e00ff */
[----:B------:R-:W-:Y:S02]  /*1460*/  USEL UR4, URZ, 0x1, UP0 ;  /* 0x000000013f047887 */ /* 0x000fe40008000000 */
[----:B------:R-:W-:Y:S02]  /*1470*/  PLOP3.LUT P1, PT, PT, PT, UP0, 0x80, 0x0 ;  /* 0x000000000000781c */ /* 0x000fe40003f2f008 */
[----:B------:R-:W-:Y:S02]  /*1480*/  ULOP3.LUT UR4, UR38, UR4, URZ, 0x3c, !UPT ;  /* 0x0000000426047292 */ /* 0x000fe4000f8e3c3f */
[----:B------:R-:W-:-:S04]  /*1490*/  SEL R3, R3, RZ, P1 ;  /* 0x000000ff03037207 */ /* 0x000fc80000800000 */
[----:B--2---:R-:W-:Y:S01]  /*14a0*/  IMAD.U32 R165, RZ, RZ, UR4 ;  /* 0x00000004ffa57e24 */ /* 0x004fe2000f8e00ff */
[----:B------:R-:W-:Y:S06]  /*14b0*/  @!P0 BRA `(.L_x_21) ;  /* 0x0000000000048947 */ /* 0x000fec0003800000 */
[----:B------:R-:W-:Y:S01]  /*14c0*/  BPT.TRAP 0x1 ;  /* 0x000000040000795c */ /* 0x000fe20000300000 */
.L_x_21:
[C---:B------:R-:W-:Y:S01]  /*14d0*/  IMAD.SHL.U32 R7, R18.reuse, 0x200, RZ ;  /* 0x0000020012077824 */ /* 0x040fe200078e00ff */
[C---:B------:R-:W-:Y:S01]  /*14e0*/  LOP3.LUT R4, R18.reuse, 0x2, RZ, 0xc0, !PT ;  /* 0x0000000212047812 */ /* 0x040fe200078ec0ff */
[----:B------:R-:W-:Y:S01]  /*14f0*/  USHF.L.U32 UR4, UR39, 0xe, URZ ;  /* 0x0000000e27047899 */ /* 0x000fe2000800063f */
[----:B------:R-:W-:Y:S01]  /*1500*/  LOP3.LUT R6, R18, 0xe0, RZ, 0xc0, !PT ;  /* 0x000000e012067812 */ /* 0x000fe200078ec0ff */
[----:B------:R-:W-:Y:S01]  /*1510*/  IMAD.U32 R33, RZ, RZ, UR40 ;  /* 0x00000028ff217e24 */ /* 0x000fe2000f8e00ff */
[----:B------:R-:W-:Y:S01]  /*1520*/  LOP3.LUT R7, R7, 0x200, RZ, 0xc0, !PT ;  /* 0x0000020007077812 */ /* 0x000fe200078ec0ff */
[----:B------:R-:W-:Y:S01]  /*1530*/  IMAD.SHL.U32 R4, R4, 0x200, RZ ;  /* 0x0000020004047824 */ /* 0x000fe200078e00ff */
[----:B------:R-:W-:Y:S02]  /*1540*/  SHF.R.U32.HI R5, RZ, 0x2, R18 ;  /* 0x00000002ff057819 */ /* 0x000fe40000011612 */
[----:B------:R-:W-:Y:S01]  /*1550*/  LEA.HI R6, R6, R7, RZ, 0x1f ;  /* 0x0000000706067211 */ /* 0x000fe200078ff8ff */
[----:B------:R-:W-:Y:S01]  /*1560*/  IMAD.SHL.U32 R7, R18, 0x40, RZ ;  /* 0x0000004012077824 */ /* 0x000fe200078e00ff */
[----:B------:R-:W-:-:S02]  /*1570*/  LOP3.LUT R5, R5, 0x7, RZ, 0xc0, !PT ;  /* 0x0000000705057812 */ /* 0x000fc400078ec0ff */
[----:B------:R-:W-:Y:S02]  /*1580*/  R2P PR, R18, 0x60 ;  /* 0x0000006012007804 */ /* 0x000fe40000000000 */
[----:B------:R-:W-:Y:S01]  /*1590*/  LOP3.LUT R5, R4, 0xfffffe00, R5, 0xe2, !PT ;  /* 0xfffffe0004057812 */ /* 0x000fe200078ee205 */
[----:B------:R-:W-:Y:S01]  /*15a0*/  IMAD.MOV.U32 R4, RZ, RZ, 0x90 ;  /* 0x00000090ff047424 */ /* 0x000fe200078e00ff */
[----:B------:R-:W-:Y:S01]  /*15b0*/  LOP3.LUT R6, R6, 0x40, R7, 0x78, !PT ;  /* 0x0000004006067812 */ /* 0x000fe200078e7807 */
[----:B------:R-:W-:Y:S01]  /*15c0*/  IMAD R7, R3, 0x8, R0 ;  /* 0x0000000803077824 */ /* 0x000fe200078e0200 */
[----:B------:R-:W-:Y:S02]  /*15d0*/  SHF.L.U32 R8, R165, 0x1f, RZ ;  /* 0x0000001fa5087819 */ /* 0x000fe400000006ff */
[----:B------:R-:W-:Y:S01]  /*15e0*/  LOP3.LUT R5, R5, R6, RZ, 0xfc, !PT ;  /* 0x0000000605057212 */ /* 0x000fe200078efcff */
[----:B------:R-:W-:Y:S01]  /*15f0*/  IMAD.MOV.U32 R6, RZ, RZ, 0x120 ;  /* 0x00000120ff067424 */ /* 0x000fe200078e00ff */
[----:B------:R-:W-:Y:S01]  /*1600*/  SEL R4, R4, 0x70, !P5 ;  /* 0x0000007004047807 */ /* 0x000fe20006800000 */
[----:B------:R0:W1:Y:S01]  /*1610*/  SYNCS.PHASECHK.TRANS64.TRYWAIT P1, [R7+URZ], R8 ;  /* 0x00000008070075a7 */ /* 0x000062000802017f */
[----:B------:R-:W-:-:S07]  /*1620*/  LOP3.LUT R11, R5, UR4, RZ, 0xfc, !PT ;  /* 0x00000004050b7c12 */ /* 0x000fce000f8efcff */
[----:B------:R-:W-:Y:S05]  /*1630*/  WARPSYNC.ALL ;  /* 0x0000000000007948 */ /* 0x000fea0003800000 */
[----:B------:R-:W-:Y:S01]  /*1640*/  IMAD.IADD R11, R0, 0x1, R11 ;  /* 0x00000001000b7824 */ /* 0x000fe200078e020b */
[----:B------:R-:W-:Y:S02]  /*1650*/  SEL R6, R6, 0xe0, !P6 ;  /* 0x000000e006067807 */ /* 0x000fe40007000000 */
[----:B------:R-:W-:Y:S01]  /*1660*/  ISETP.NE.AND P2, PT, R33, 0x1, PT ;  /* 0x000000012100780c */ /* 0x000fe20003f45270 */
[C---:B------:R-:W-:Y:S01]  /*1670*/  IMAD.IADD R10, R11.reuse, 0x1, R4 ;  /* 0x000000010b0a7824 */ /* 0x040fe200078e0204 */
[----:B------:R-:W-:Y:S01]  /*1680*/  LDS.U8 R13, [R11+0x800] ;  /* 0x000800000b0d7984 */ /* 0x000fe20000000000 */
[----:B------:R-:W-:-:S03]  /*1690*/  IMAD.IADD R9, R11, 0x1, R6 ;  /* 0x000000010b097824 */ /* 0x000fc600078e0206 */
[----:B------:R-:W-:Y:S01]  /*16a0*/  LDS.U8 R15, [R11+0x808] ;  /* 0x000808000b0f7984 */ /* 0x000fe20000000000 */
[----:B------:R-:W-:-:S03]  /*16b0*/  IMAD.IADD R12, R4, 0x1, R9 ;  /* 0x00000001040c7824 */ /* 0x000fc600078e0209 */
[----:B------:R-:W-:Y:S04]  /*16c0*/  LDS.U8 R21, [R11+0x1000] ;  /* 0x001000000b157984 */ /* 0x000fe80000000000 */
[----:B------:R-:W-:Y:S04]  /*16d0*/  LDS.U8 R23, [R11+0x1008] ;  /* 0x001008000b177984 */ /* 0x000fe80000000000 */
[----:B------:R-:W-:Y:S04]  /*16e0*/  LDS.U8 R25, [R11+0x1800] ;  /* 0x001800000b197984 */ /* 0x000fe80000000000 */
[----:B------:R-:W-:Y:S04]  /*16f0*/  LDS.U8 R27, [R11+0x1808] ;  /* 0x001808000b1b7984 */ /* 0x000fe80000000000 */
[----:B------:R-:W-:Y:S04]  /*1700*/  LDS.U8 R29, [R11+0x2000] ;  /* 0x002000000b1d7984 */ /* 0x000fe80000000000 */
[----:B------:R-:W-:Y:S04]  /*1710*/  LDS.U8 R31, [R11+0x2008] ;  /* 0x002008000b1f7984 */ /* 0x000fe80000000000 */
[----:B------:R-:W2:Y:S04]  /*1720*/  LDS.U8 R14, [R10+0x800] ;  /* 0x000800000a0e7984 */ /* 0x000ea80000000000 */
[----:B------:R-:W3:Y:S04]  /*1730*/  LDS.U8 R22, [R10+0x808] ;  /* 0x000808000a167984 */ /* 0x000ee80000000000 */
[----:B------:R-:W4:Y:S04]  /*1740*/  LDS.U8 R30, [R10+0x1000] ;  /* 0x001000000a1e7984 */ /* 0x000f280000000000 */
[----:B------:R-:W0:Y:S04]  /*1750*/  LDS.U8 R34, [R10+0x1008] ;  /* 0x001008000a227984 */ /* 0x000e280000000000 */
[----:B------:R-:W1:Y:S04]  /*1760*/  LDS.U8 R40, [R10+0x1800] ;  /* 0x001800000a287984 */ /* 0x000e680000000000 */
[----:B------:R-:W1:Y:S04]  /*1770*/  LDS.U8 R44, [R10+0x1808] ;  /* 0x001808000a2c7984 */ /* 0x000e680000000000 */
[----:B------:R-:W1:Y:S04]  /*1780*/  LDS.U8 R50, [R10+0x2000] ;  /* 0x002000000a327984 */ /* 0x000e680000000000 */
[----:B------:R-:W1:Y:S04]  /*1790*/  LDS.U8 R54, [R10+0x2008] ;  /* 0x002008000a367984 */ /* 0x000e680000000000 */
[----:B------:R-:W1:Y:S04]  /*17a0*/  LDS.U8 R20, [R9+0x800] ;  /* 0x0008000009147984 */ /* 0x000e680000000000 */
[----:B------:R-:W1:Y:S04]  /*17b0*/  LDS.U8 R26, [R9+0x808] ;  /* 0x00080800091a7984 */ /* 0x000e680000000000 */
[----:B------:R-:W1:Y:S01]  /*17c0*/  LDS.U8 R32, [R9+0x1000] ;  /* 0x0010000009207984 */ /* 0x000e620000000000 */
[----:B--2---:R-:W-:-:S03]  /*17d0*/  PRMT R13, R14, 0x7604, R13 ;  /* 0x000076040e0d7816 */ /* 0x004fc6000000000d */
[----:B------:R-:W2:Y:S01]  /*17e0*/  LDS.U8 R36, [R9+0x1008] ;  /* 0x0010080009247984 */ /* 0x000ea20000000000 */
[----:B---3--:R-:W-:-:S03]  /*17f0*/  PRMT R15, R22, 0x7604, R15 ;  /* 0x00007604160f7816 */ /* 0x008fc6000000000f */
[----:B------:R-:W3:Y:S01]  /*1800*/  LDS.U8 R42, [R9+0x1800] ;  /* 0x00180000092a7984 */ /* 0x000ee20000000000 */
[----:B----4-:R-:W-:-:S03]  /*1810*/  PRMT R21, R30, 0x7604, R21 ;  /* 0x000076041e157816 */ /* 0x010fc60000000015 */
[----:B------:R-:W4:Y:S01]  /*1820*/  LDS.U8 R46, [R9+0x1808] ;  /* 0x00180800092e7984 */ /* 0x000f220000000000 */
[----:B0-----:R-:W-:-:S03]  /*1830*/  PRMT R23, R34, 0x7604, R23 ;  /* 0x0000760422177816 */ /* 0x001fc60000000017 */
[----:B------:R-:W0:Y:S01]  /*1840*/  LDS.U8 R52, [R9+0x2000] ;  /* 0x0020000009347984 */ /* 0x000e220000000000 */
[----:B-1----:R-:W-:-:S03]  /*1850*/  PRMT R25, R40, 0x7604, R25 ;  /* 0x0000760428197816 */ /* 0x002fc60000000019 */
[----:B------:R-:W1:Y:S01]  /*1860*/  LDS.U8 R56, [R9+0x2008] ;  /* 0x0020080009387984 */ /* 0x000e620000000000 */
[----:B------:R-:W-:-:S03]  /*1870*/  PRMT R27, R44, 0x7604, R27 ;  /* 0x000076042c1b7816 */ /* 0x000fc6000000001b */
        /* <DEDUP_REMOVED lines=11> */
[----:B--2---:R-:W-:-:S03]  /*1930*/  PRMT R23, R36, 0x7054, R23 ;  /* 0x0000705424177816 */ /* 0x004fc60000000017 */
[----:B------:R-:W2:Y:S01]  /*1940*/  LDS.U8 R162, [R12+0x2000] ;  /* 0x002000000ca27984 */ /* 0x000ea20000000000 */
[----:B---3--:R-:W-:-:S03]  /*1950*/  PRMT R25, R42, 0x7054, R25 ;  /* 0x000070542a197816 */ /* 0x008fc60000000019 */
[----:B------:R-:W3:Y:S01]  /*1960*/  LDS.U8 R58, [R12+0x2008] ;  /* 0x002008000c3a7984 */ /* 0x000ee20000000000 */
[----:B----4-:R-:W-:Y:S02]  /*1970*/  PRMT R27, R46, 0x7054, R27 ;  /* 0x000070542e1b7816 */ /* 0x010fe4000000001b */
[----:B0-----:R-:W-:Y:S02]  /*1980*/  PRMT R29, R52, 0x7054, R29 ;  /* 0x00007054341d7816 */ /* 0x001fe4000000001d */
[----:B-1----:R-:W-:Y:S02]  /*1990*/  PRMT R31, R56, 0x7054, R31 ;  /* 0x00007054381f7816 */ /* 0x002fe4000000001f */
[----:B------:R-:W-:Y:S02]  /*19a0*/  PRMT R156, R156, 0x654, R13 ;  /* 0x000006549c9c7816 */ /* 0x000fe4000000000d */
[----:B------:R-:W-:Y:S02]  /*19b0*/  PRMT R157, R28, 0x654, R15 ;  /* 0x000006541c9d7816 */ /* 0x000fe4000000000f */
[----:B------:R-:W-:-:S02]  /*19c0*/  PRMT R158, R158, 0x654, R21 ;  /* 0x000006549e9e7816 */ /* 0x000fc40000000015 */
[----:B------:R-:W-:Y:S02]  /*19d0*/  PRMT R159, R38, 0x654, R23 ;  /* 0x00000654269f7816 */ /* 0x000fe40000000017 */
[----:B------:R-:W-:Y:S02]  /*19e0*/  PRMT R160, R160, 0x654, R25 ;  /* 0x00000654a0a07816 */ /* 0x000fe40000000019 */
[----:B------:R-:W-:Y:S02]  /*19f0*/  PRMT R161, R48, 0x654, R27 ;  /* 0x0000065430a17816 */ /* 0x000fe4000000001b */
[----:B--2---:R-:W-:Y:S02]  /*1a00*/  PRMT R162, R162, 0x654, R29 ;  /* 0x00000654a2a27816 */ /* 0x004fe4000000001d */
[----:B---3--:R-:W-:Y:S02]  /*1a10*/  PRMT R163, R58, 0x654, R31 ;  /* 0x000006543aa37816 */ /* 0x008fe4000000001f */
[----:B------:R-:W-:Y:S01]  /*1a20*/  R2UR UR4, R24 ;  /* 0x00000000180472ca */ /* 0x000fe200000e0000 */
[----:B------:R-:W-:Y:S01]  /*1a30*/  UMOV UR11, 0x40000040 ;  /* 0x40000040000b7882 */ /* 0x000fe20000000000 */
[----:B------:R-:W-:-:S11]  /*1a40*/  WARPGROUP.ARRIVE ;  /* 0x00000000000079c5 */ /* 0x000fd60000000000 */
[----:B------:R-:W-:-:S04]  /*1a50*/  USHF.R.U32.HI UR4, URZ, 0x4, UR4 ;  /* 0x000000043f047899 */ /* 0x000fc80008011604 */
[----:B------:R-:W-:-:S04]  /*1a60*/  ULOP3.LUT UR4, UR4, 0x3fff, URZ, 0xc0, !UPT ;  /* 0x00003fff04047892 */ /* 0x000fc8000f8ec03f */
[----:B------:R-:W-:-:S04]  /*1a70*/  ULOP3.LUT UR7, UR4, 0x10000, URZ, 0xfc, !UPT ;  /* 0x0001000004077892 */ /* 0x000fc8000f8efc3f */
[----:B------:R-:W-:-:S04]  /*1a80*/  ULEA UR4, UR39, UR7, 0xb ;  /* 0x0000000727047291 */ /* 0x000fc8000f8e583f */
[----:B------:R-:W-:-:S03]  /*1a90*/  UIADD3 UR6, UR4, 0x2, URZ ;  /* 0x0000000204067890 */ /* 0x000fc6000fffe03f */
[----:B------:R-:W-:Y:S02]  /*1aa0*/  UMOV UR10, UR4 ;  /* 0x00000004000a7c82 */ /* 0x000fe40008000000 */
[----:B------:R-:W-:Y:S01]  /*1ab0*/  QGMMA.64x256x32.F32.E5M2.E5M2 R24, R156, gdesc[UR8], RZ, !UPT, gsb0 ;  /* 0x03e000089c187df3 */ /* 0x000fe2000c0038ff */
[----:B------:R-:W-:Y:S01]  /*1ac0*/  UMOV UR11, 0x40000040 ;  /* 0x40000040000b7882 */ /* 0x000fe20000000000 */
[----:B------:R-:W-:Y:S01]  /*1ad0*/  UMOV UR10, UR6 ;  /* 0x00000006000a7c82 */ /* 0x000fe20008000000 */
[----:B------:R-:W-:Y:S02]  /*1ae0*/  UIADD3 UR6, UR4, 0x4, URZ ;  /* 0x0000000404067890 */ /* 0x000fe4000fffe03f */
[----:B------:R-:W-:Y:S01]  /*1af0*/  UIADD3 UR4, UR4, 0x6, URZ ;  /* 0x0000000604047890 */ /* 0x000fe2000fffe03f */
[----:B------:R-:W-:Y:S02]  /*1b00*/  WARPGROUP.DEPBAR.LE gsb0, 0x0 ;  /* 0x00008000000079c5 */ /* 0x000fe40000010000 */
[----:B------:R-:W-:-:S15]  /*1b10*/  WARPGROUP.ARRIVE ;  /* 0x00000000000079c5 */ /* 0x000fde0000000000 */
[----:B------:R-:W-:-:S05]  /*1b20*/  NOP ;  /* 0x0000000000007918 */ /* 0x000fca0000000000 */
[----:B------:R-:W-:Y:S01]  /*1b30*/  QGMMA.64x256x32.F32.E5M2.E5M2 R24, R160, gdesc[UR8], R24, gsb0 ;  /* 0x03e00008a0187df3 */ /* 0x000fe20008003818 */
[----:B------:R-:W-:Y:S01]  /*1b40*/  UMOV UR10, UR6 ;  /* 0x00000006000a7c82 */ /* 0x000fe20008000000 */
[----:B------:R-:W-:Y:S01]  /*1b50*/  UMOV UR11, 0x40000040 ;  /* 0x40000040000b7882 */ /* 0x000fe20000000000 */
[----:B------:R-:W-:Y:S02]  /*1b60*/  WARPGROUP.DEPBAR.LE gsb0, 0x0 ;  /* 0x00008000000079c5 */ /* 0x000fe40000010000 */
[----:B------:R-:W-:Y:S04]  /*1b70*/  LDS.U8 R13, [R11+0x2800] ;  /* 0x002800000b0d7984 */ /* 0x000fe80000000000 */
[----:B------:R-:W0:Y:S04]  /*1b80*/  LDS.U8 R14, [R10+0x2800] ;  /* 0x002800000a0e7984 */ /* 0x000e280000000000 */
[----:B------:R-:W-:Y:S04]  /*1b90*/  LDS.U8 R15, [R11+0x2808] ;  /* 0x002808000b0f7984 */ /* 0x000fe80000000000 */
[----:B------:R-:W1:Y:S04]  /*1ba0*/  LDS.U8 R22, [R10+0x2808] ;  /* 0x002808000a167984 */ /* 0x000e680000000000 */
[----:B------:R-:W-:Y:S04]  /*1bb0*/  LDS.U8 R21, [R11+0x3000] ;  /* 0x003000000b157984 */ /* 0x000fe80000000000 */
[----:B------:R-:W2:Y:S04]  /*1bc0*/  LDS.U8 R162, [R10+0x3000] ;  /* 0x003000000aa27984 */ /* 0x000ea80000000000 */
[----:B------:R-:W-:Y:S04]  /*1bd0*/  LDS.U8 R23, [R11+0x3008] ;  /* 0x003008000b177984 */ /* 0x000fe80000000000 */
[----:B------:R-:W3:Y:S04]  /*1be0*/  LDS.U8 R170, [R10+0x3008] ;  /* 0x003008000aaa7984 */ /* 0x000ee80000000000 */
[----:B------:R-:W4:Y:S04]  /*1bf0*/  LDS.U8 R20, [R9+0x2800] ;  /* 0x0028000009147984 */ /* 0x000f280000000000 */
[----:B------:R-:W4:Y:S04]  /*1c00*/  LDS.U8 R158, [R9+0x2808] ;  /* 0x00280800099e7984 */ /* 0x000f280000000000 */
[----:B------:R-:W4:Y:S04]  /*1c10*/  LDS.U8 R166, [R9+0x3000] ;  /* 0x0030000009a67984 */ /* 0x000f280000000000 */
[----:B------:R-:W4:Y:S01]  /*1c20*/  LDS.U8 R172, [R9+0x3008] ;  /* 0x0030080009ac7984 */ /* 0x000f220000000000 */
[----:B0-----:R-:W-:-:S03]  /*1c30*/  PRMT R13, R14, 0x7604, R13 ;  /* 0x000076040e0d7816 */ /* 0x001fc6000000000d */
[----:B------:R-:W0:Y:S04]  /*1c40*/  LDS.U8 R156, [R12+0x2800] ;  /* 0x002800000c9c7984 */ /* 0x000e280000000000 */
[----:B------:R-:W0:Y:S01]  /*1c50*/  LDS.U8 R160, [R12+0x2808] ;  /* 0x002808000ca07984 */ /* 0x000e220000000000 */
[----:B-1----:R-:W-:-:S03]  /*1c60*/  PRMT R15, R22, 0x7604, R15 ;  /* 0x00007604160f7816 */ /* 0x002fc6000000000f */
[----:B------:R-:W1:Y:S04]  /*1c70*/  LDS.U8 R168, [R12+0x3000] ;  /* 0x003000000ca87984 */ /* 0x000e680000000000 */
[----:B------:R-:W1:Y:S01]  /*1c80*/  LDS.U8 R174, [R12+0x3008] ;  /* 0x003008000cae7984 */ /* 0x000e620000000000 */
[----:B--2---:R-:W-:Y:S02]  /*1c90*/  PRMT R21, R162, 0x7604, R21 ;  /* 0x00007604a2157816 */ /* 0x004fe40000000015 */
[----:B---3--:R-:W-:Y:S02]  /*1ca0*/  PRMT R23, R170, 0x7604, R23 ;  /* 0x00007604aa177816 */ /* 0x008fe40000000017 */
[----:B----4-:R-:W-:Y:S02]  /*1cb0*/  PRMT R13, R20, 0x7054, R13 ;  /* 0x00007054140d7816 */ /* 0x010fe4000000000d */
[----:B------:R-:W-:-:S02]  /*1cc0*/  PRMT R15, R158, 0x7054, R15 ;  /* 0x000070549e0f7816 */ /* 0x000fc4000000000f */
[----:B------:R-:W-:Y:S02]  /*1cd0*/  PRMT R21, R166, 0x7054, R21 ;  /* 0x00007054a6157816 */ /* 0x000fe40000000015 */
[----:B------:R-:W-:Y:S02]  /*1ce0*/  PRMT R23, R172, 0x7054, R23 ;  /* 0x00007054ac177816 */ /* 0x000fe40000000017 */
[----:B0-----:R-:W-:Y:S02]  /*1cf0*/  PRMT R156, R156, 0x654, R13 ;  /* 0x000006549c9c7816 */ /* 0x001fe4000000000d */
[----:B------:R-:W-:Y:S02]  /*1d00*/  PRMT R157, R160, 0x654, R15 ;  /* 0x00000654a09d7816 */ /* 0x000fe4000000000f */
[----:B-1----:R-:W-:Y:S02]  /*1d10*/  PRMT R158, R168, 0x654, R21 ;  /* 0x00000654a89e7816 */ /* 0x002fe40000000015 */
[----:B------:R-:W-:-:S04]  /*1d20*/  PRMT R159, R174, 0x654, R23 ;  /* 0x00000654ae9f7816 */ /* 0x000fc80000000017 */
[----:B------:R-:W-:-:S06]  /*1d30*/  WARPGROUP.ARRIVE ;  /* 0x00000000000079c5 */ /* 0x000fcc0000000000 */
[----:B------:R-:W-:Y:S01]  /*1d40*/  QGMMA.64x256x32.F32.E5M2.E5M2 R24, R156, gdesc[UR8], R24, gsb0 ;  /* 0x03e000089c187df3 */ /* 0x000fe20008003818 */
[----:B------:R-:W-:Y:S01]  /*1d50*/  UMOV UR10, UR4 ;  /* 0x00000004000a7c82 */ /* 0x000fe20008000000 */
[----:B------:R-:W-:Y:S01]  /*1d60*/  UMOV UR11, 0x40000040 ;  /* 0x40000040000b7882 */ /* 0x000fe20000000000 */
[----:B------:R-:W-:Y:S02]  /*1d70*/  WARPGROUP.DEPBAR.LE gsb0, 0x0 ;  /* 0x00008000000079c5 */ /* 0x000fe40000010000 */
[----:B------:R-:W-:Y:S04]  /*1d80*/  LDS.U8 R13, [R11+0x3800] ;  /* 0x003800000b0d7984 */ /* 0x000fe80000000000 */
[----:B------:R-:W0:Y:S04]  /*1d90*/  LDS.U8 R14, [R10+0x3800] ;  /* 0x003800000a0e7984 */ /* 0x000e280000000000 */
[----:B------:R-:W-:Y:S04]  /*1da0*/  LDS.U8 R15, [R11+0x3808] ;  /* 0x003808000b0f7984 */ /* 0x000fe80000000000 */
[----:B------:R-:W-:Y:S04]  /*1db0*/  LDS.U8 R21, [R11+0x4000] ;  /* 0x004000000b157984 */ /* 0x000fe80000000000 */
[----:B------:R-:W-:Y:S04]  /*1dc0*/  LDS.U8 R23, [R11+0x4008] ;  /* 0x004008000b177984 */ /* 0x000fe80000000000 */
[----:B------:R-:W1:Y:S04]  /*1dd0*/  LDS.U8 R22, [R10+0x3808] ;  /* 0x003808000a167984 */ /* 0x000e680000000000 */
[----:B------:R-:W2:Y:S04]  /*1de0*/  LDS.U8 R162, [R10+0x4000] ;  /* 0x004000000aa27984 */ /* 0x000ea80000000000 */
[----:B------:R-:W3:Y:S04]  /*1df0*/  LDS.U8 R170, [R10+0x4008] ;  /* 0x004008000aaa7984 */ /* 0x000ee80000000000 */
[----:B------:R-:W4:Y:S04]  /*1e00*/  LDS.U8 R20, [R9+0x3800] ;  /* 0x0038000009147984 */ /* 0x000f280000000000 */
[----:B------:R-:W4:Y:S04]  /*1e10*/  LDS.U8 R158, [R9+0x3808] ;  /* 0x00380800099e7984 */ /* 0x000f280000000000 */
[----:B------:R-:W4:Y:S04]  /*1e20*/  LDS.U8 R166, [R9+0x4000] ;  /* 0x0040000009a67984 */ /* 0x000f280000000000 */
[----:B------:R-:W4:Y:S01]  /*1e30*/  LDS.U8 R172, [R9+0x4008] ;  /* 0x0040080009ac7984 */ /* 0x000f220000000000 */
[----:B0-----:R-:W-:-:S03]  /*1e40*/  PRMT R13, R14, 0x7604, R13 ;  /* 0x000076040e0d7816 */ /* 0x001fc6000000000d */
[----:B------:R-:W0:Y:S04]  /*1e50*/  LDS.U8 R156, [R12+0x3800] ;  /* 0x003800000c9c7984 */ /* 0x000e280000000000 */
[----:B------:R-:W0:Y:S04]  /*1e60*/  LDS.U8 R160, [R12+0x3808] ;  /* 0x003808000ca07984 */ /* 0x000e280000000000 */
[----:B------:R-:W0:Y:S04]  /*1e70*/  LDS.U8 R168, [R12+0x4000] ;  /* 0x004000000ca87984 */ /* 0x000e280000000000 */
[----:B------:R-:W0:Y:S01]  /*1e80*/  LDS.U8 R174, [R12+0x4008] ;  /* 0x004008000cae7984 */ /* 0x000e220000000000 */
[----:B-1----:R-:W-:-:S02]  /*1e90*/  PRMT R15, R22, 0x7604, R15 ;  /* 0x00007604160f7816 */ /* 0x002fc4000000000f */
[----:B--2---:R-:W-:Y:S02]  /*1ea0*/  PRMT R21, R162, 0x7604, R21 ;  /* 0x00007604a2157816 */ /* 0x004fe40000000015 */
[----:B---3--:R-:W-:Y:S02]  /*1eb0*/  PRMT R23, R170, 0x7604, R23 ;  /* 0x00007604aa177816 */ /* 0x008fe40000000017 */
[----:B----4-:R-:W-:Y:S02]  /*1ec0*/  PRMT R13, R20, 0x7054, R13 ;  /* 0x00007054140d7816 */ /* 0x010fe4000000000d */
[----:B------:R-:W-:Y:S02]  /*1ed0*/  PRMT R15, R158, 0x7054, R15 ;  /* 0x000070549e0f7816 */ /* 0x000fe4000000000f */
[----:B------:R-:W-:Y:S02]  /*1ee0*/  PRMT R21, R166, 0x7054, R21 ;  /* 0x00007054a6157816 */ /* 0x000fe40000000015 */
[----:B------:R-:W-:-:S02]  /*1ef0*/  PRMT R23, R172, 0x7054, R23 ;  /* 0x00007054ac177816 */ /* 0x000fc40000000017 */
[----:B0-----:R-:W-:Y:S02]  /*1f00*/  PRMT R156, R156, 0x654, R13 ;  /* 0x000006549c9c7816 */ /* 0x001fe4000000000d */
[----:B------:R-:W-:Y:S02]  /*1f10*/  PRMT R157, R160, 0x654, R15 ;  /* 0x00000654a09d7816 */ /* 0x000fe4000000000f */
[----:B------:R-:W-:Y:S02]  /*1f20*/  PRMT R158, R168, 0x654, R21 ;  /* 0x00000654a89e7816 */ /* 0x000fe40000000015 */
[----:B------:R-:W-:-:S04]  /*1f30*/  PRMT R159, R174, 0x654, R23 ;  /* 0x00000654ae9f7816 */ /* 0x000fc80000000017 */
[----:B------:R-:W-:-:S06]  /*1f40*/  WARPGROUP.ARRIVE ;  /* 0x00000000000079c5 */ /* 0x000fcc0000000000 */
[----:B------:R-:W-:Y:S03]  /*1f50*/  QGMMA.64x256x32.F32.E5M2.E5M2 R24, R156, gdesc[UR8], R24, gsb0 ;  /* 0x03e000089c187df3 */ /* 0x000fe60008003818 */
[----:B------:R-:W-:Y:S02]  /*1f60*/  WARPGROUP.DEPBAR.LE gsb0, 0x0 ;  /* 0x00008000000079c5 */ /* 0x000fe40000010000 */
[----:B------:R-:W-:Y:S05]  /*1f70*/  @!P2 BRA `(.L_x_22) ;  /* 0x00000014009ca947 */ /* 0x000fea0003800000 */
[----:B------:R-:W-:Y:S05]  /*1f80*/  @!P0 BRA `(.L_x_23) ;  /* 0x0000000000048947 */ /* 0x000fea0003800000 */
[----:B------:R-:W-:Y:S01]  /*1f90*/  BPT.TRAP 0x1 ;  /* 0x000000040000795c */ /* 0x000fe20000300000 */
.L_x_23:
[----:B------:R-:W-:-:S05]  /*1fa0*/  IMAD.SHL.U32 R170, R3, 0x4000, RZ ;  /* 0x0000400003aa7824 */ /* 0x000fca00078e00ff */
[----:B------:R-:W-:-:S05]  /*1fb0*/  LOP3.LUT R9, R170, R5, RZ, 0xfc, !PT ;  /* 0x00000005aa097212 */ /* 0x000fca00078efcff */
[----:B------:R-:W-:Y:S01]  /*1fc0*/  IMAD.IADD R9, R0, 0x1, R9 ;  /* 0x0000000100097824 */ /* 0x000fe200078e0209 */
[----:B------:R-:W-:Y:S06]  /*1fd0*/  @P1 BRA `(.L_x_24) ;  /* 0x0000000000081947 */ /* 0x000fec0003800000 */
[----:B------:R-:W0:Y:S02]  /*1fe0*/  SYNCS.PHASECHK.TRANS64.TRYWAIT P1, [R7+URZ], R8 ;  /* 0x00000008070075a7 */ /* 0x000e24000802017f */
[----:B0-----:R-:W-:Y:S05]  /*1ff0*/  @!P1 BRA `(.L_x_25) ;  /* 0x000000c400149947 */ /* 0x001fea0003800000 */
.L_x_24:
[--C-:B------:R-:W-:Y:S01]  /*2000*/  IMAD.IADD R21, R4, 0x1, R9.reuse ;  /* 0x0000000104157824 */ /* 0x100fe200078e0209 */
[----:B0-----:R-:W-:Y:S01]  /*2010*/  LDS.U8 R7, [R9+0x800] ;  /* 0x0008000009077984 */ /* 0x001fe20000000000 */
[----:B------:R-:W-:-:S03]  /*2020*/  IMAD.IADD R23, R6, 0x1, R9 ;  /* 0x0000000106177824 */ /* 0x000fc600078e0209 */
[----:B------:R-:W0:Y:S01]  /*2030*/  LDS.U8 R8, [R21+0x800] ;  /* 0x0008000015087984 */ /* 0x000e220000000000 */
[----:B------:R-:W-:-:S03]  /*2040*/  IMAD.IADD R157, R4, 0x1, R23 ;  /* 0x00000001049d7824 */ /* 0x000fc600078e0217 */
[----:B------:R-:W-:Y:S04]  /*2050*/  LDS.U8 R11, [R9+0x808] ;  /* 0x00080800090b7984 */ /* 0x000fe80000000000 */
[----:B------:R-:W-:Y:S04]  /*2060*/  LDS.U8 R13, [R9+0x1000] ;  /* 0x00100000090d7984 */ /* 0x000fe80000000000 */
[----:B------:R1:W-:Y:S04]  /*2070*/  LDS.U8 R15, [R9+0x1008] ;  /* 0x00100800090f7984 */ /* 0x0003e80000000000 */
[----:B------:R-:W2:Y:S04]  /*2080*/  LDS.U8 R12, [R21+0x808] ;  /* 0x00080800150c7984 */ /* 0x000ea80000000000 */
[----:B------:R-:W3:Y:S01]  /*2090*/  LDS.U8 R22, [R21+0x1000] ;  /* 0x0010000015167984 */ /* 0x000ee20000000000 */
[----:B-1----:R-:W1:Y:S03]  /*20a0*/  LDC R9, c[0x0][0x28c] ;  /* 0x0000a300ff097b82 */ /* 0x002e660000000800 */
[----:B------:R-:W4:Y:S04]  /*20b0*/  LDS.U8 R158, [R21+0x1008] ;  /* 0x00100800159e7984 */ /* 0x000f280000000000 */
[----:B------:R-:W4:Y:S04]  /*20c0*/  LDS.U8 R10, [R23+0x800] ;  /* 0x00080000170a7984 */ /* 0x000f280000000000 */
[----:B------:R-:W4:Y:S04]  /*20d0*/  LDS.U8 R14, [R23+0x808] ;  /* 0x00080800170e7984 */ /* 0x000f280000000000 */
[----:B------:R-:W4:Y:S04]  /*20e0*/  LDS.U8 R156, [R23+0x1000] ;  /* 0x00100000179c7984 */ /* 0x000f280000000000 */
[----:B------:R-:W4:Y:S01]  /*20f0*/  LDS.U8 R166, [R23+0x1008] ;  /* 0x0010080017a67984 */ /* 0x000f220000000000 */
[----:B0-----:R-:W-:-:S03]  /*2100*/  PRMT R7, R8, 0x7604, R7 ;  /* 0x0000760408077816 */ /* 0x001fc60000000007 */
[----:B------:R-:W0:Y:S01]  /*2110*/  LDS.U8 R160, [R157+0x800] ;  /* 0x000800009da07984 */ /* 0x000e220000000000 */
[----:B-1----:R-:W-:-:S03]  /*2120*/  ISETP.GE.AND P1, PT, R9, 0x101, PT ;  /* 0x000001010900780c */ /* 0x002fc60003f26270 */
[----:B------:R-:W1:Y:S04]  /*2130*/  LDS.U8 R20, [R157+0x808] ;  /* 0x000808009d147984 */ /* 0x000e680000000000 */
[----:B------:R-:W1:Y:S04]  /*2140*/  LDS.U8 R162, [R157+0x1000] ;  /* 0x001000009da27984 */ /* 0x000e680000000000 */
[----:B------:R-:W1:Y:S01]  /*2150*/  LDS.U8 R168, [R157+0x1008] ;  /* 0x001008009da87984 */ /* 0x000e620000000000 */
[----:B--2---:R-:W-:Y:S02]  /*2160*/  PRMT R11, R12, 0x7604, R11 ;  /* 0x000076040c0b7816 */ /* 0x004fe4000000000b */
[----:B---3--:R-:W-:-:S02]  /*2170*/  PRMT R13, R22, 0x7604, R13 ;  /* 0x00007604160d7816 */ /* 0x008fc4000000000d */
[----:B----4-:R-:W-:Y:S02]  /*2180*/  PRMT R15, R158, 0x7604, R15 ;  /* 0x000076049e0f7816 */ /* 0x010fe4000000000f */
[----:B------:R-:W-:Y:S02]  /*2190*/  PRMT R7, R10, 0x7054, R7 ;  /* 0x000070540a077816 */ /* 0x000fe40000000007 */
[----:B------:R-:W-:Y:S02]  /*21a0*/  PRMT R11, R14, 0x7054, R11 ;  /* 0x000070540e0b7816 */ /* 0x000fe4000000000b */
[----:B------:R-:W-:Y:S02]  /*21b0*/  PRMT R13, R156, 0x7054, R13 ;  /* 0x000070549c0d7816 */ /* 0x000fe4000000000d */
[----:B------:R-:W-:Y:S02]  /*21c0*/  PRMT R15, R166, 0x7054, R15 ;  /* 0x00007054a60f7816 */ /* 0x000fe4000000000f */
[----:B0-----:R-:W-:Y:S01]  /*21d0*/  PRMT R160, R160, 0x654, R7 ;  /* 0x00000654a0a07816 */ /* 0x001fe20000000007 */
[----:B------:R-:W-:Y:S01]  /*21e0*/  IMAD.U32 R7, RZ, RZ, UR39 ;  /* 0x00000027ff077e24 */ /* 0x000fe2000f8e00ff */
[----:B-1----:R-:W-:-:S02]  /*21f0*/  PRMT R161, R20, 0x654, R11 ;  /* 0x0000065414a17816 */ /* 0x002fc4000000000b */
[----:B------:R-:W-:Y:S02]  /*2200*/  PRMT R162, R162, 0x654, R13 ;  /* 0x00000654a2a27816 */ /* 0x000fe4000000000d */
[----:B------:R-:W-:Y:S01]  /*2210*/  PRMT R163, R168, 0x654, R15 ;  /* 0x00000654a8a37816 */ /* 0x000fe2000000000f */
[----:B------:R-:W-:Y:S06]  /*2220*/  @!P1 BRA `(.L_x_26) ;  /* 0x0000000800fc9947 */ /* 0x000fec0003800000 */
[----:B------:R-:W-:Y:S01]  /*2230*/  R2UR UR4, R3 ;  /* 0x00000000030472ca */ /* 0x000fe200000e0000 */
[----:B------:R-:W-:Y:S01]  /*2240*/  UIADD3 UR5, UR40, -0x1, URZ ;  /* 0xffffffff28057890 */ /* 0x000fe2000fffe03f */
[----:B------:R-:W-:-:S05]  /*2250*/  IMAD.U32 R7, RZ, RZ, UR39 ;  /* 0x00000027ff077e24 */ /* 0x000fca000f8e00ff */
[----:B------:R-:W-:-:S08]  /*2260*/  IMAD.U32 R8, RZ, RZ, UR5 ;  /* 0x00000005ff087e24 */ /* 0x000fd0000f8e00ff */
.L_x_34:
[----:B------:R-:W-:-:S04]  /*2270*/  UIADD3 UR5, UR4, 0x1, URZ ;  /* 0x0000000104057890 */ /* 0x000fc8000fffe03f */
[----:B------:R-:W-:-:S04]  /*2280*/  UISETP.NE.AND UP0, UPT, UR5, 0x4, UPT ;  /* 0x000000040500788c */ /* 0x000fc8000bf05270 */
[----:B------:R-:W-:Y:S02]  /*2290*/  USEL UR6, URZ, 0x1, UP0 ;  /* 0x000000013f067887 */ /* 0x000fe40008000000 */
[----:B------:R-:W-:-:S04]  /*22a0*/  USEL UR5, UR5, URZ, UP0 ;  /* 0x0000003f05057287 */ /* 0x000fc80008000000 */
[----:B------:R-:W-:Y:S02]  /*22b0*/  LOP3.LUT R165, R165, UR6, RZ, 0x3c, !PT ;  /* 0x00000006a5a57c12 */ /* 0x000fe4000f8e3cff */
[----:B------:R-:W-:Y:S01]  /*22c0*/  IMAD.U32 R3, RZ, RZ, UR5 ;  /* 0x00000005ff037e24 */ /* 0x000fe2000f8e00ff */
[----:B------:R-:W-:Y:S06]  /*22d0*/  @!P0 BRA `(.L_x_27) ;  /* 0x0000000000048947 */ /* 0x000fec0003800000 */
[----:B------:R-:W-:Y:S01]  /*22e0*/  BPT.TRAP 0x1 ;  /* 0x000000040000795c */ /* 0x000fe20000300000 */
.L_x_27:
[----:B------:R-:W0:Y:S01]  /*22f0*/  S2UR UR6, SR_CgaCtaId ;  /* 0x00000000000679c3 */ /* 0x000e220000008800 */
[----:B------:R-:W-:Y:S01]  /*2300*/  UMOV UR5, 0x400 ;  /* 0x0000040000057882 */ /* 0x000fe20000000000 */
[----:B------:R-:W-:Y:S01]  /*2310*/  SHF.L.U32 R9, R165, 0x1f, RZ ;  /* 0x0000001fa5097819 */ /* 0x000fe200000006ff */
[----:B------:R-:W-:Y:S01]  /*2320*/  UMOV UR11, 0x40000040 ;  /* 0x40000040000b7882 */ /* 0x000fe20000000000 */
[----:B0-----:R-:W-:Y:S02]  /*2330*/  ULEA UR5, UR6, UR5, 0x18 ;  /* 0x0000000506057291 */ /* 0x001fe4000f8ec03f */
[----:B------:R-:W-:Y:S02]  /*2340*/  ULEA UR6, UR4, UR7, 0xb ;  /* 0x0000000704067291 */ /* 0x000fe4000f8e583f */
[----:B------:R-:W-:Y:S02]  /*2350*/  USHF.L.U32 UR4, UR4, 0xe, URZ ;  /* 0x0000000e04047899 */ /* 0x000fe4000800063f */
[----:B------:R-:W-:-:S03]  /*2360*/  IMAD.U32 R0, RZ, RZ, UR5 ;  /* 0x00000005ff007e24 */ /* 0x000fc6000f8e00ff */
[----:B------:R-:W-:Y:S01]  /*2370*/  UMOV UR10, UR6 ;  /* 0x00000006000a7c82 */ /* 0x000fe20008000000 */
[----:B------:R-:W-:Y:S01]  /*2380*/  IMAD R10, R3, 0x8, R0 ;  /* 0x00000008030a7824 */ /* 0x000fe200078e0200 */
[----:B------:R-:W-:Y:S01]  /*2390*/  LOP3.LUT R11, R5, UR4, RZ, 0xfc, !PT ;  /* 0x00000004050b7c12 */ /* 0x000fe2000f8efcff */
[----:B------:R-:W-:Y:S02]  /*23a0*/  UIADD3 UR4, UR6, 0x2, URZ ;  /* 0x0000000206047890 */ /* 0x000fe4000fffe03f */
[----:B------:R0:W1:Y:S01]  /*23b0*/  SYNCS.PHASECHK.TRANS64.TRYWAIT P1, [R10+URZ], R9 ;  /* 0x000000090a0075a7 */ /* 0x000062000802017f */
[----:B------:R-:W-:Y:S01]  /*23c0*/  WARPGROUP.ARRIVE ;  /* 0x00000000000079c5 */ /* 0x000fe20000000000 */
[----:B------:R-:W-:-:S04]  /*23d0*/  IMAD.IADD R167, R0, 0x1, R11 ;  /* 0x0000000100a77824 */ /* 0x000fc800078e020b */
[--C-:B------:R-:W-:Y:S01]  /*23e0*/  IMAD.IADD R169, R4, 0x1, R167.reuse ;  /* 0x0000000104a97824 */ /* 0x100fe200078e02a7 */
[----:B------:R-:W-:Y:S01]  /*23f0*/  QGMMA.64x256x32.F32.E5M2.E5M2 R24, R160, gdesc[UR8], R24, gsb0 ;  /* 0x03e00008a0187df3 */ /* 0x000fe20008003818 */
[----:B------:R-:W-:Y:S01]  /*2400*/  IMAD.IADD R171, R6, 0x1, R167 ;  /* 0x0000000106ab7824 */ /* 0x000fe200078e02a7 */
[----:B------:R-:W-:Y:S01]  /*2410*/  UMOV UR10, UR4 ;  /* 0x00000004000a7c82 */ /* 0x000fe20008000000 */
[----:B------:R-:W-:Y:S02]  /*2420*/  UMOV UR11, 0x40000040 ;  /* 0x40000040000b7882 */ /* 0x000fe40000000000 */
[----:B------:R-:W-:Y:S01]  /*2430*/  IMAD.IADD R173, R4, 0x1, R171 ;  /* 0x0000000104ad7824 */ /* 0x000fe200078e02ab */
[----:B------:R-:W-:Y:S02]  /*2440*/  WARPGROUP.DEPBAR.LE gsb0, 0x0 ;  /* 0x00008000000079c5 */ /* 0x000fe40000010000 */
[----:B------:R-:W-:Y:S04]  /*2450*/  LDS.U8 R11, [R167+0x1800] ;  /* 0x00180000a70b7984 */ /* 0x000fe80000000000 */
[----:B------:R-:W2:Y:S04]  /*2460*/  LDS.U8 R12, [R169+0x1800] ;  /* 0x00180000a90c7984 */ /* 0x000ea80000000000 */
[----:B------:R-:W-:Y:S04]  /*2470*/  LDS.U8 R13, [R167+0x1808] ;  /* 0x00180800a70d7984 */ /* 0x000fe80000000000 */
[----:B------:R-:W3:Y:S04]  /*2480*/  LDS.U8 R20, [R169+0x1808] ;  /* 0x00180800a9147984 */ /* 0x000ee80000000000 */
[----:B------:R-:W-:Y:S04]  /*2490*/  LDS.U8 R15, [R167+0x2000] ;  /* 0x00200000a70f7984 */ /* 0x000fe80000000000 */
[----:B------:R-:W4:Y:S04]  /*24a0*/  LDS.U8 R158, [R169+0x2000] ;  /* 0x00200000a99e7984 */ /* 0x000f280000000000 */
[----:B------:R-:W-:Y:S04]  /*24b0*/  LDS.U8 R23, [R167+0x2008] ;  /* 0x00200800a7177984 */ /* 0x000fe80000000000 */
[----:B------:R-:W0:Y:S04]  /*24c0*/  LDS.U8 R166, [R169+0x2008] ;  /* 0x00200800a9a67984 */ /* 0x000e280000000000 */
[----:B------:R-:W1:Y:S04]  /*24d0*/  LDS.U8 R14, [R171+0x1800] ;  /* 0x00180000ab0e7984 */ /* 0x000e680000000000 */
[----:B------:R-:W1:Y:S04]  /*24e0*/  LDS.U8 R22, [R171+0x1808] ;  /* 0x00180800ab167984 */ /* 0x000e680000000000 */
[----:B------:R-:W1:Y:S04]  /*24f0*/  LDS.U8 R162, [R171+0x2000] ;  /* 0x00200000aba27984 */ /* 0x000e680000000000 */
[----:B------:R-:W1:Y:S01]  /*2500*/  LDS.U8 R168, [R171+0x2008] ;  /* 0x00200800aba87984 */ /* 0x000e620000000000 */
[----:B--2---:R-:W-:-:S03]  /*2510*/  PRMT R11, R12, 0x7604, R11 ;  /* 0x000076040c0b7816 */ /* 0x004fc6000000000b */
[----:B------:R-:W2:Y:S04]  /*2520*/  LDS.U8 R160, [R173+0x1800] ;  /* 0x00180000ada07984 */ /* 0x000ea80000000000 */
[----:B------:R-:W2:Y:S01]  /*2530*/  LDS.U8 R156, [R173+0x1808] ;  /* 0x00180800ad9c7984 */ /* 0x000ea20000000000 */
[----:B---3--:R-:W-:-:S03]  /*2540*/  PRMT R13, R20, 0x7604, R13 ;  /* 0x00007604140d7816 */ /* 0x008fc6000000000d */
[----:B------:R-:W3:Y:S04]  /*2550*/  LDS.U8 R21, [R173+0x2000] ;  /* 0x00200000ad157984 */ /* 0x000ee80000000000 */
[----:B------:R-:W3:Y:S01]  /*2560*/  LDS.U8 R170, [R173+0x2008] ;  /* 0x00200800adaa7984 */ /* 0x000ee20000000000 */
[----:B----4-:R-:W-:Y:S02]  /*2570*/  PRMT R15, R158, 0x7604, R15 ;  /* 0x000076049e0f7816 */ /* 0x010fe4000000000f */
[----:B0-----:R-:W-:Y:S02]  /*2580*/  PRMT R23, R166, 0x7604, R23 ;  /* 0x00007604a6177816 */ /* 0x001fe40000000017 */
[----:B-1----:R-:W-:Y:S02]  /*2590*/  PRMT R11, R14, 0x7054, R11 ;  /* 0x000070540e0b7816 */ /* 0x002fe4000000000b */
[----:B------:R-:W-:-:S02]  /*25a0*/  PRMT R13, R22, 0x7054, R13 ;  /* 0x00007054160d7816 */ /* 0x000fc4000000000d */
[----:B------:R-:W-:Y:S02]  /*25b0*/  PRMT R162, R162, 0x7054, R15 ;  /* 0x00007054a2a27816 */ /* 0x000fe4000000000f */
[----:B------:R-:W-:Y:S02]  /*25c0*/  PRMT R23, R168, 0x7054, R23 ;  /* 0x00007054a8177816 */ /* 0x000fe40000000017 */
[----:B--2---:R-:W-:Y:S02]  /*25d0*/  PRMT R160, R160, 0x654, R11 ;  /* 0x00000654a0a07816 */ /* 0x004fe4000000000b */
[----:B------:R-:W-:Y:S02]  /*25e0*/  PRMT R161, R156, 0x654, R13 ;  /* 0x000006549ca17816 */ /* 0x000fe4000000000d */
[----:B---3--:R-:W-:Y:S02]  /*25f0*/  PRMT R162, R21, 0x654, R162 ;  /* 0x0000065415a27816 */ /* 0x008fe400000000a2 */
[----:B------:R-:W-:-:S04]  /*2600*/  PRMT R163, R170, 0x654, R23 ;  /* 0x00000654aaa37816 */ /* 0x000fc80000000017 */
[----:B------:R-:W-:-:S06]  /*2610*/  WARPGROUP.ARRIVE ;  /* 0x00000000000079c5 */ /* 0x000fcc0000000000 */
[----:B------:R-:W-:Y:S03]  /*2620*/  QGMMA.64x256x32.F32.E5M2.E5M2 R24, R160, gdesc[UR8], R24, gsb0 ;  /* 0x03e00008a0187df3 */ /* 0x000fe60008003818 */
        /* <DEDUP_REMOVED lines=28> */
[----:B------:R-:W-:Y:S01]  /*27f0*/  PRMT R159, R172, 0x654, R21 ;  /* 0x00000654ac9f7816 */ /* 0x000fe20000000015 */
[----:B------:R-:W-:Y:S06]  /*2800*/  @!P0 BRA `(.L_x_28) ;  /* 0x0000000000048947 */ /* 0x000fec0003800000 */
[----:B------:R-:W-:Y:S01]  /*2810*/  BPT.TRAP 0x1 ;  /* 0x000000040000795c */ /* 0x000fe20000300000 */
.L_x_28:
[----:B------:R-:W-:Y:S01]  /*2820*/  IMAD R11, R7, 0x8, R0 ;  /* 0x00000008070b7824 */ /* 0x000fe200078e0200 */
[----:B------:R-:W-:-:S03]  /*2830*/  ISETP.GT.U32.AND P2, PT, R19, 0x1, PT ;  /* 0x000000011300780c */ /* 0x000fc60003f44070 */
[----:B------:R-:W-:-:S05]  /*2840*/  VIADD R11, R11, 0x20 ;  /* 0x000000200b0b7836 */ /* 0x000fca0000000000 */
[----:B------:R-:W-:-:S04]  /*2850*/  PRMT R11, RZ, 0x654, R11 ;  /* 0x00000654ff0b7816 */ /* 0x000fc8000000000b */
[----:B------:R0:W-:Y:S01]  /*2860*/  SYNCS.ARRIVE.TRANS64.RED.A1T0 RZ, [R11+URZ], RZ ;  /* 0x000000ff0bff79a7 */ /* 0x0001e2000810043f */
[----:B------:R-:W-:Y:S05]  /*2870*/  @P2 BRA `(.L_x_29) ;  /* 0x0000000000042947 */ /* 0x000fea0003800000 */
[----:B------:R-:W-:Y:S01]  /*2880*/  BPT.TRAP 0x1 ;  /* 0x000000040000795c */ /* 0x000fe20000300000 */
.L_x_29:
[----:B------:R-:W-:Y:S01]  /*2890*/  UIADD3 UR4, UR6, 0x4, URZ ;  /* 0x0000000406047890 */ /* 0x000fe2000fffe03f */
[----:B------:R-:W-:Y:S01]  /*28a0*/  WARPGROUP.ARRIVE ;  /* 0x00000000000079c5 */ /* 0x000fe20000000000 */
[----:B------:R-:W-:Y:S01]  /*28b0*/  UMOV UR11, 0x40000040 ;  /* 0x40000040000b7882 */ /* 0x000fe20000000000 */
[----:B------:R-:W-:-:S04]  /*28c0*/  VIADD R7, R7, 0x1 ;  /* 0x0000000107077836 */ /* 0x000fc80000000000 */
[----:B------:R-:W-:Y:S01]  /*28d0*/  UMOV UR10, UR4 ;  /* 0x00000004000a7c82 */ /* 0x000fe20008000000 */
[C---:B------:R-:W-:Y:S01]  /*28e0*/  ISETP.NE.AND P2, PT, R7.reuse, 0x4, PT ;  /* 0x000000040700780c */ /* 0x040fe20003f45270 */
[----:B------:R-:W-:Y:S03]  /*28f0*/  QGMMA.64x256x32.F32.E5M2.E5M2 R24, R156, gdesc[UR8], R24, gsb0 ;  /* 0x03e000089c187df3 */ /* 0x000fe60008003818 */
[----:B------:R-:W-:Y:S01]  /*2900*/  SEL R7, R7, RZ, P2 ;  /* 0x000000ff07077207 */ /* 0x000fe20001000000 */
[----:B------:R-:W-:Y:S02]  /*2910*/  WARPGROUP.DEPBAR.LE gsb0, 0x0 ;  /* 0x00008000000079c5 */ /* 0x000fe40000010000 */
[----:B------:R-:W-:Y:S04]  /*2920*/  LDS.U8 R13, [R167+0x3808] ;  /* 0x00380800a70d7984 */ /* 0x000fe80000000000 */
[----:B------:R-:W1:Y:S04]  /*2930*/  LDS.U8 R20, [R169+0x3808] ;  /* 0x00380800a9147984 */ /* 0x000e680000000000 */
[----:B0-----:R-:W-:Y:S04]  /*2940*/  LDS.U8 R11, [R167+0x3800] ;  /* 0x00380000a70b7984 */ /* 0x001fe80000000000 */
[----:B------:R-:W0:Y:S04]  /*2950*/  LDS.U8 R12, [R169+0x3800] ;  /* 0x00380000a90c7984 */ /* 0x000e280000000000 */
        /* <DEDUP_REMOVED lines=8> */
[----:B-1----:R-:W-:-:S03]  /*29e0*/  PRMT R13, R20, 0x7604, R13 ;  /* 0x00007604140d7816 */ /* 0x002fc6000000000d */
[----:B------:R-:W1:Y:S04]  /*29f0*/  LDS.U8 R158, [R173+0x3808] ;  /* 0x00380800ad9e7984 */ /* 0x000e680000000000 */
[----:B------:R-:W1:Y:S01]  /*2a00*/  LDS.U8 R156, [R173+0x3800] ;  /* 0x00380000ad9c7984 */ /* 0x000e620000000000 */
[----:B0-----:R-:W-:-:S03]  /*2a10*/  PRMT R11, R12, 0x7604, R11 ;  /* 0x000076040c0b7816 */ /* 0x001fc6000000000b */
[----:B------:R-:W0:Y:S04]  /*2a20*/  LDS.U8 R166, [R173+0x4000] ;  /* 0x00400000ada67984 */ /* 0x000e280000000000 */
[----:B------:R-:W0:Y:S01]  /*2a30*/  LDS.U8 R172, [R173+0x4008] ;  /* 0x00400800adac7984 */ /* 0x000e220000000000 */
[----:B--2---:R-:W-:Y:S02]  /*2a40*/  PRMT R15, R160, 0x7604, R15 ;  /* 0x00007604a00f7816 */ /* 0x004fe4000000000f */
[----:B---3--:R-:W-:Y:S02]  /*2a50*/  PRMT R21, R168, 0x7604, R21 ;  /* 0x00007604a8157816 */ /* 0x008fe40000000015 */
[----:B----4-:R-:W-:Y:S02]  /*2a60*/  PRMT R13, R22, 0x7054, R13 ;  /* 0x00007054160d7816 */ /* 0x010fe4000000000d */
[----:B------:R-:W-:-:S02]  /*2a70*/  PRMT R11, R14, 0x7054, R11 ;  /* 0x000070540e0b7816 */ /* 0x000fc4000000000b */
[----:B------:R-:W-:Y:S02]  /*2a80*/  PRMT R15, R162, 0x7054, R15 ;  /* 0x00007054a20f7816 */ /* 0x000fe4000000000f */
[----:B------:R-:W-:Y:S02]  /*2a90*/  PRMT R21, R170, 0x7054, R21 ;  /* 0x00007054aa157816 */ /* 0x000fe40000000015 */
[----:B-1----:R-:W-:Y:S02]  /*2aa0*/  PRMT R157, R158, 0x654, R13 ;  /* 0x000006549e9d7816 */ /* 0x002fe4000000000d */
[----:B------:R-:W-:Y:S02]  /*2ab0*/  PRMT R156, R156, 0x654, R11 ;  /* 0x000006549c9c7816 */ /* 0x000fe4000000000b */
[----:B0-----:R-:W-:Y:S02]  /*2ac0*/  PRMT R158, R166, 0x654, R15 ;  /* 0x00000654a69e7816 */ /* 0x001fe4000000000f */
[----:B------:R-:W-:Y:S01]  /*2ad0*/  PRMT R159, R172, 0x654, R21 ;  /* 0x00000654ac9f7816 */ /* 0x000fe20000000015 */
[----:B------:R-:W-:Y:S06]  /*2ae0*/  @!P0 BRA `(.L_x_30) ;  /* 0x0000000000048947 */ /* 0x000fec0003800000 */
[----:B------:R-:W-:Y:S01]  /*2af0*/  BPT.TRAP 0x1 ;  /* 0x000000040000795c */ /* 0x000fe20000300000 */
.L_x_30:
[----:B------:R-:W-:Y:S01]  /*2b00*/  IMAD.SHL.U32 R170, R3, 0x4000, RZ ;  /* 0x0000400003aa7824 */ /* 0x000fe200078e00ff */
[----:B------:R-:W-:Y:S04]  /*2b10*/  BSSY B0, `(.L_x_31) ;  /* 0x0000006000007945 */ /* 0x000fe80003800000 */
[----:B------:R-:W-:-:S05]  /*2b20*/  LOP3.LUT R11, R170, R5, RZ, 0xfc, !PT ;  /* 0x00000005aa0b7212 */ /* 0x000fca00078efcff */
[----:B------:R-:W-:Y:S01]  /*2b30*/  IMAD.IADD R21, R0, 0x1, R11 ;  /* 0x0000000100157824 */ /* 0x000fe200078e020b */
[----:B------:R-:W-:Y:S06]  /*2b40*/  @P1 BRA `(.L_x_32) ;  /* 0x0000000000081947 */ /* 0x000fec0003800000 */
[----:B------:R-:W0:Y:S02]  /*2b50*/  SYNCS.PHASECHK.TRANS64.TRYWAIT P1, [R10+URZ], R9 ;  /* 0x000000090a0075a7 */ /* 0x000e24000802017f */
[----:B0-----:R-:W-:Y:S05]  /*2b60*/  @!P1 BRA `(.L_x_33) ;  /* 0x000000b8004c9947 */ /* 0x001fea0003800000 */
.L_x_32:
[----:B------:R-:W-:Y:S05]  /*2b70*/  BSYNC B0 ;  /* 0x0000000000007941 */ /* 0x000fea0003800000 */
.L_x_31:
[--C-:B------:R-:W-:Y:S01]  /*2b80*/  IMAD.IADD R23, R4, 0x1, R21.reuse ;  /* 0x0000000104177824 */ /* 0x100fe200078e0215 */
[----:B0-----:R-:W-:Y:S01]  /*2b90*/  LDS.U8 R9, [R21+0x800] ;  /* 0x0008000015097984 */ /* 0x001fe20000000000 */
[----:B------:R-:W-:Y:S01]  /*2ba0*/  IMAD.IADD R161, R6, 0x1, R21 ;  /* 0x0000000106a17824 */ /* 0x000fe200078e0215 */
[----:B------:R-:W-:Y:S05]  /*2bb0*/  WARPSYNC.ALL ;  /* 0x0000000000007948 */ /* 0x000fea0003800000 */
[----:B------:R-:W-:Y:S01]  /*2bc0*/  LDS.U8 R11, [R21+0x808] ;  /* 0x00080800150b7984 */ /* 0x000fe20000000000 */
[----:B------:R-:W-:-:S03]  /*2bd0*/  IMAD.IADD R163, R4, 0x1, R161 ;  /* 0x0000000104a37824 */ /* 0x000fc600078e02a1 */
[----:B------:R-:W-:Y:S04]  /*2be0*/  LDS.U8 R13, [R21+0x1000] ;  /* 0x00100000150d7984 */ /* 0x000fe80000000000 */
[----:B------:R-:W-:Y:S04]  /*2bf0*/  LDS.U8 R15, [R21+0x1008] ;  /* 0x00100800150f7984 */ /* 0x000fe80000000000 */
[----:B------:R-:W0:Y:S04]  /*2c00*/  LDS.U8 R10, [R23+0x800] ;  /* 0x00080000170a7984 */ /* 0x000e280000000000 */
[----:B------:R-:W1:Y:S04]  /*2c10*/  LDS.U8 R14, [R23+0x808] ;  /* 0x00080800170e7984 */ /* 0x000e680000000000 */
[----:B------:R-:W2:Y:S04]  /*2c20*/  LDS.U8 R162, [R23+0x1000] ;  /* 0x0010000017a27984 */ /* 0x000ea80000000000 */
[----:B------:R-:W3:Y:S04]  /*2c30*/  LDS.U8 R172, [R23+0x1008] ;  /* 0x0010080017ac7984 */ /* 0x000ee80000000000 */
[----:B------:R-:W4:Y:S04]  /*2c40*/  LDS.U8 R12, [R161+0x800] ;  /* 0x00080000a10c7984 */ /* 0x000f280000000000 */
[----:B------:R-:W4:Y:S04]  /*2c50*/  LDS.U8 R20, [R161+0x808] ;  /* 0x00080800a1147984 */ /* 0x000f280000000000 */
[----:B------:R-:W4:Y:S04]  /*2c60*/  LDS.U8 R166, [R161+0x1000] ;  /* 0x00100000a1a67984 */ /* 0x000f280000000000 */
[----:B------:R-:W4:Y:S04]  /*2c70*/  LDS.U8 R174, [R161+0x1008] ;  /* 0x00100800a1ae7984 */ /* 0x000f280000000000 */
[----:B------:R-:W4:Y:S04]  /*2c80*/  LDS.U8 R160, [R163+0x800] ;  /* 0x00080000a3a07984 */ /* 0x000f280000000000 */
[----:B------:R-:W4:Y:S04]  /*2c90*/  LDS.U8 R22, [R163+0x808] ;  /* 0x00080800a3167984 */ /* 0x000f280000000000 */
[----:B------:R-:W4:Y:S01]  /*2ca0*/  LDS.U8 R168, [R163+0x1000] ;  /* 0x00100000a3a87984 */ /* 0x000f220000000000 */
[----:B0-----:R-:W-:-:S03]  /*2cb0*/  PRMT R9, R10, 0x7604, R9 ;  /* 0x000076040a097816 */ /* 0x001fc60000000009 */
[----:B------:R-:W0:Y:S01]  /*2cc0*/  LDS.U8 R176, [R163+0x1008] ;  /* 0x00100800a3b07984 */ /* 0x000e220000000000 */
[----:B-1----:R-:W-:Y:S02]  /*2cd0*/  PRMT R11, R14, 0x7604, R11 ;  /* 0x000076040e0b7816 */ /* 0x002fe4000000000b */
[----:B--2---:R-:W-:Y:S02]  /*2ce0*/  PRMT R13, R162, 0x7604, R13 ;  /* 0x00007604a20d7816 */ /* 0x004fe4000000000d */
[----:B---3--:R-:W-:Y:S02]  /*2cf0*/  PRMT R15, R172, 0x7604, R15 ;  /* 0x00007604ac0f7816 */ /* 0x008fe4000000000f */
[----:B----4-:R-:W-:Y:S02]  /*2d00*/  PRMT R9, R12, 0x7054, R9 ;  /* 0x000070540c097816 */ /* 0x010fe40000000009 */
[----:B------:R-:W-:Y:S02]  /*2d10*/  PRMT R11, R20, 0x7054, R11 ;  /* 0x00007054140b7816 */ /* 0x000fe4000000000b */
[----:B------:R-:W-:-:S02]  /*2d20*/  PRMT R13, R166, 0x7054, R13 ;  /* 0x00007054a60d7816 */ /* 0x000fc4000000000d */
[----:B------:R-:W-:Y:S02]  /*2d30*/  PRMT R15, R174, 0x7054, R15 ;  /* 0x00007054ae0f7816 */ /* 0x000fe4000000000f */
[----:B------:R-:W-:Y:S02]  /*2d40*/  PRMT R160, R160, 0x654, R9 ;  /* 0x00000654a0a07816 */ /* 0x000fe40000000009 */
[----:B------:R-:W-:Y:S02]  /*2d50*/  PRMT R161, R22, 0x654, R11 ;  /* 0x0000065416a17816 */ /* 0x000fe4000000000b */
[----:B------:R-:W-:Y:S02]  /*2d60*/  PRMT R162, R168, 0x654, R13 ;  /* 0x00000654a8a27816 */ /* 0x000fe4000000000d */
[----:B0-----:R-:W-:Y:S01]  /*2d70*/  PRMT R163, R176, 0x654, R15 ;  /* 0x00000654b0a37816 */ /* 0x001fe2000000000f */
[----:B------:R-:W-:Y:S01]  /*2d80*/  UIADD3 UR4, UR6, 0x6, URZ ;  /* 0x0000000606047890 */ /* 0x000fe2000fffe03f */
[----:B------:R-:W-:Y:S01]  /*2d90*/  WARPGROUP.ARRIVE ;  /* 0x00000000000079c5 */ /* 0x000fe20000000000 */
[----:B------:R-:W-:Y:S01]  /*2da0*/  UMOV UR11, 0x40000040 ;  /* 0x40000040000b7882 */ /* 0x000fe20000000000 */
[C---:B------:R-:W-:Y:S01]  /*2db0*/  ISETP.GT.AND P1, PT, R8.reuse, 0x2, PT ;  /* 0x000000020800780c */ /* 0x040fe20003f24270 */
[----:B------:R-:W-:-:S03]  /*2dc0*/  VIADD R8, R8, 0xffffffff ;  /* 0xffffffff08087836 */ /* 0x000fc60000000000 */
[----:B------:R-:W-:Y:S01]  /*2dd0*/  UMOV UR10, UR4 ;  /* 0x00000004000a7c82 */ /* 0x000fe20008000000 */
[----:B------:R-:W-:Y:S01]  /*2de0*/  R2UR UR4, R3 ;  /* 0x00000000030472ca */ /* 0x000fe200000e0000 */
[----:B------:R-:W-:Y:S03]  /*2df0*/  QGMMA.64x256x32.F32.E5M2.E5M2 R24, R156, gdesc[UR8], R24, gsb0 ;  /* 0x03e000089c187df3 */ /* 0x000fe60008003818 */
[----:B------:R-:W-:-:S04]  /*2e00*/  WARPGROUP.DEPBAR.LE gsb0, 0x0 ;  /* 0x00008000000079c5 */ /* 0x000fc80000010000 */
[----:B------:R-:W-:Y:S07]  /*2e10*/  @P1 BRA `(.L_x_34) ;  /* 0xfffffff400141947 */ /* 0x000fee000383ffff */
.L_x_26:
[----:B------:R-:W-:Y:S01]  /*2e20*/  IMAD.MOV.U32 R9, RZ, RZ, 0x40000040 ;  /* 0x40000040ff097424 */ /* 0x000fe200078e00ff */
[----:B------:R-:W-:Y:S01]  /*2e30*/  LEA R8, R3, UR7, 0xb ;  /* 0x0000000703087c11 */ /* 0x000fe2000f8e58ff */
[----:B------:R-:W-:Y:S01]  /*2e40*/  WARPGROUP.ARRIVE ;  /* 0x00000000000079c5 */ /* 0x000fe20000000000 */
[----:B------:R-:W-:Y:S01]  /*2e50*/  IADD3 R23, R0, R170, R5 ;  /* 0x000000aa00177210 */ /* 0x000fe20007ffe005 */
[----:B------:R-:W-:Y:S01]  /*2e60*/  IMAD.MOV.U32 R5, RZ, RZ, 0x40000040 ;  /* 0x40000040ff057424 */ /* 0x000fe200078e00ff */
[----:B------:R-:W-:Y:S02]  /*2e70*/  R2UR UR6, R8 ;  /* 0x00000000080672ca */ /* 0x000fe400000e0000 */
[----:B------:R-:W-:-:S13]  /*2e80*/  R2UR UR7, R9 ;  /* 0x00000000090772ca */ /* 0x000fda00000e0000 */
[----:B------:R-:W-:Y:S01]  /*2e90*/  QGMMA.64x256x32.F32.E5M2.E5M2 R24, R160, gdesc[UR4], R24, gsb0 ;  /* 0x03e00004a0187df3 */ /* 0x000fe20008003818 */
[----:B------:R-:W-:Y:S02]  /*2ea0*/  R2UR UR7, R5 ;  /* 0x00000000050772ca */ /* 0x000fe400000e0000 */
[----:B------:R-:W-:Y:S02]  /*2eb0*/  WARPGROUP.DEPBAR.LE gsb0, 0x0 ;  /* 0x00008000000079c5 */ /* 0x000fe40000010000 */
[--C-:B------:R-:W-:Y:S01]  /*2ec0*/  IMAD.IADD R161, R4, 0x1, R23.reuse ;  /* 0x0000000104a17824 */ /* 0x100fe200078e0217 */
[----:B------:R-:W-:Y:S01]  /*2ed0*/  LDS.U8 R3, [R23+0x1800] ;  /* 0x0018000017037984 */ /* 0x000fe20000000000 */
[----:B------:R-:W-:-:S03]  /*2ee0*/  IMAD.IADD R163, R6, 0x1, R23 ;  /* 0x0000000106a37824 */ /* 0x000fc600078e0217 */
[----:B------:R-:W-:Y:S01]  /*2ef0*/  LDS.U8 R11, [R23+0x1808] ;  /* 0x00180800170b7984 */ /* 0x000fe20000000000 */
[----:B------:R-:W-:Y:S02]  /*2f00*/  IMAD.IADD R165, R4, 0x1, R163 ;  /* 0x0000000104a57824 */ /* 0x000fe400078e02a3 */
[----:B------:R-:W-:Y:S01]  /*2f10*/  VIADD R4, R8, 0x2 ;  /* 0x0000000208047836 */ /* 0x000fe20000000000 */
[----:B------:R-:W-:Y:S04]  /*2f20*/  LDS.U8 R13, [R23+0x2000] ;  /* 0x00200000170d7984 */ /* 0x000fe80000000000 */
[----:B------:R-:W-:Y:S01]  /*2f30*/  LDS.U8 R21, [R23+0x2008] ;  /* 0x0020080017157984 */ /* 0x000fe20000000000 */
[----:B------:R-:W-:-:S03]  /*2f40*/  R2UR UR6, R4 ;  /* 0x00000000040672ca */ /* 0x000fc600000e0000 */
        /* <DEDUP_REMOVED lines=23> */
[----:B0-----:R-:W-:-:S04]  /*30c0*/  PRMT R159, R166, 0x654, R21 ;  /* 0x00000654a69f7816 */ /* 0x001fc80000000015 */
[----:B------:R-:W-:-:S06]  /*30d0*/  WARPGROUP.ARRIVE ;  /* 0x00000000000079c5 */ /* 0x000fcc0000000000 */
[----:B------:R-:W-:Y:S03]  /*30e0*/  QGMMA.64x256x32.F32.E5M2.E5M2 R24, R156, gdesc[UR4], R24, gsb0 ;  /* 0x03e000049c187df3 */ /* 0x000fe60008003818 */
[----:B------:R-:W-:Y:S02]  /*30f0*/  WARPGROUP.DEPBAR.LE gsb0, 0x0 ;  /* 0x00008000000079c5 */ /* 0x000fe40000010000 */
[----:B------:R-:W-:Y:S04]  /*3100*/  LDS.U8 R3, [R23+0x2800] ;  /* 0x0028000017037984 */ /* 0x000fe80000000000 */
[----:B------:R-:W-:Y:S04]  /*3110*/  LDS.U8 R5, [R23+0x2808] ;  /* 0x0028080017057984 */ /* 0x000fe80000000000 */
        /* <DEDUP_REMOVED lines=26> */
[----:B------:R-:W-:Y:S06]  /*32c0*/  @!P0 BRA `(.L_x_35) ;  /* 0x0000000000048947 */ /* 0x000fec0003800000 */
[----:B------:R-:W-:Y:S01]  /*32d0*/  BPT.TRAP 0x1 ;  /* 0x000000040000795c */ /* 0x000fe20000300000 */
.L_x_35:
[----:B------:R-:W-:Y:S01]  /*32e0*/  IMAD R7, R7, 0x8, R0 ;  /* 0x0000000807077824 */ /* 0x000fe200078e0200 */
[----:B------:R-:W-:-:S03]  /*32f0*/  ISETP.GT.U32.AND P1, PT, R19, 0x1, PT ;  /* 0x000000011300780c */ /* 0x000fc60003f24070 */
[----:B------:R-:W-:-:S05]  /*3300*/  VIADD R7, R7, 0x20 ;  /* 0x0000002007077836 */ /* 0x000fca0000000000 */
[----:B------:R-:W-:-:S04]  /*3310*/  PRMT R7, RZ, 0x654, R7 ;  /* 0x00000654ff077816 */ /* 0x000fc80000000007 */
[----:B------:R0:W-:Y:S01]  /*3320*/  SYNCS.ARRIVE.TRANS64.RED.A1T0 RZ, [R7+URZ], RZ ;  /* 0x000000ff07ff79a7 */ /* 0x0001e2000810043f */
[----:B------:R-:W-:Y:S05]  /*3330*/  @P1 BRA `(.L_x_36) ;  /* 0x0000000000041947 */ /* 0x000fea0003800000 */
[----:B------:R-:W-:Y:S01]  /*3340*/  BPT.TRAP 0x1 ;  /* 0x000000040000795c */ /* 0x000fe20000300000 */
.L_x_36:
[C---:B------:R-:W-:Y:S01]  /*3350*/  VIADD R4, R8.reuse, 0x4 ;  /* 0x0000000408047836 */ /* 0x040fe20000000000 */
[----:B------:R-:W-:Y:S01]  /*3360*/  WARPGROUP.ARRIVE ;  /* 0x00000000000079c5 */ /* 0x000fe20000000000 */
[----:B------:R-:W-:Y:S02]  /*3370*/  IMAD.MOV.U32 R5, RZ, RZ, 0x40000040 ;  /* 0x40000040ff057424 */ /* 0x000fe400078e00ff */
[----:B------:R-:W-:Y:S01]  /*3380*/  VIADD R8, R8, 0x6 ;  /* 0x0000000608087836 */ /* 0x000fe20000000000 */
[----:B------:R-:W-:Y:S01]  /*3390*/  R2UR UR6, R4 ;  /* 0x00000000040672ca */ /* 0x000fe200000e0000 */
[----:B------:R-:W-:Y:S01]  /*33a0*/  IMAD.MOV.U32 R9, RZ, RZ, 0x40000040 ;  /* 0x40000040ff097424 */ /* 0x000fe200078e00ff */
[----:B------:R-:W-:-:S13]  /*33b0*/  R2UR UR7, R5 ;  /* 0x00000000050772ca */ /* 0x000fda00000e0000 */
[----:B------:R-:W-:Y:S01]  /*33c0*/  QGMMA.64x256x32.F32.E5M2.E5M2 R24, R156, gdesc[UR4], R24, gsb0 ;  /* 0x03e000049c187df3 */ /* 0x000fe20008003818 */
[----:B------:R-:W-:Y:S02]  /*33d0*/  R2UR UR6, R8 ;  /* 0x00000000080672ca */ /* 0x000fe400000e0000 */
[----:B------:R-:W-:Y:S01]  /*33e0*/  R2UR UR7, R9 ;  /* 0x00000000090772ca */ /* 0x000fe200000e0000 */
[----:B------:R-:W-:Y:S02]  /*33f0*/  WARPGROUP.DEPBAR.LE gsb0, 0x0 ;  /* 0x00008000000079c5 */ /* 0x000fe40000010000 */
[----:B------:R-:W-:Y:S04]  /*3400*/  LDS.U8 R3, [R23+0x3800] ;  /* 0x0038000017037984 */ /* 0x000fe80000000000 */
[----:B------:R-:W-:Y:S04]  /*3410*/  LDS.U8 R5, [R23+0x3808] ;  /* 0x0038080017057984 */ /* 0x000fe80000000000 */
[----:B0-----:R-:W-:Y:S04]  /*3420*/  LDS.U8 R7, [R23+0x4000] ;  /* 0x0040000017077984 */ /* 0x001fe80000000000 */
        /* <DEDUP_REMOVED lines=28> */
.L_x_22:
[----:B------:R-:W-:Y:S05]  /*35f0*/  @!P0 BRA `(.L_x_37) ;  /* 0x0000000000048947 */ /* 0x000fea0003800000 */
[----:B------:R-:W-:Y:S01]  /*3600*/  BPT.TRAP 0x1 ;  /* 0x000000040000795c */ /* 0x000fe20000300000 */
.L_x_37:
[----:B------:R-:W-:Y:S01]  /*3610*/  UIADD3 UR39, UR40, UR39, URZ ;  /* 0x0000002728277290 */ /* 0x000fe2000fffe03f */
[----:B------:R-:W-:-:S03]  /*3620*/  ISETP.GT.U32.AND P0, PT, R19, 0x1, PT ;  /* 0x000000011300780c */ /* 0x000fc60003f04070 */
[----:B------:R-:W-:-:S04]  /*3630*/  ULEA UR4, UR39, 0xfffffff8, 0x3 ;  /* 0xfffffff827047891 */ /* 0x000fc8000f8e183f */
[----:B------:R-:W-:-:S06]  /*3640*/  ULOP3.LUT UR4, UR4, 0x18, URZ, 0xc0, !UPT ;  /* 0x0000001804047892 */ /* 0x000fcc000f8ec03f */
[----:B------:R-:W-:-:S05]  /*3650*/  IMAD.U32 R3, RZ, RZ, UR4 ;  /* 0x00000004ff037e24 */ /* 0x000fca000f8e00ff */
[----:B------:R-:W-:-:S04]  /*3660*/  IADD3 R0, R0, 0x20, R3 ;  /* 0x0000002000007810 */ /* 0x000fc80007ffe003 */
[----:B------:R-:W-:-:S04]  /*3670*/  PRMT R0, RZ, 0x654, R0 ;  /* 0x00000654ff007816 */ /* 0x000fc80000000000 */
[----:B------:R0:W-:Y:S01]  /*3680*/  SYNCS.ARRIVE.TRANS64.RED.A1T0 RZ, [R0+URZ], RZ ;  /* 0x000000ff00ff79a7 */ /* 0x0001e2000810043f */
[----:B------:R-:W-:Y:S05]  /*3690*/  @P0 BRA `(.L_x_38) ;  /* 0x0000000000040947 */ /* 0x000fea0003800000 */
[----:B------:R-:W-:Y:S01]  /*36a0*/  BPT.TRAP 0x1 ;  /* 0x000000040000795c */ /* 0x000fe20000300000 */
.L_x_38:
[----:B------:R-:W1:Y:S01]  /*36b0*/  LDC R9, c[0x0][0x288] ;  /* 0x0000a200ff097b82 */ /* 0x000e620000000800 */
[--C-:B0-----:R-:W-:Y:S01]  /*36c0*/  SHF.R.U32.HI R0, RZ, 0x2, R18.reuse ;  /* 0x00000002ff007819 */ /* 0x101fe20000011612 */
[----:B------:R-:W-:Y:S01]  /*36d0*/  USHF.R.U32.HI UR4, URZ, 0x2, UR39 ;  /* 0x000000023f047899 */ /* 0x000fe20008011627 */
[----:B------:R-:W-:Y:S01]  /*36e0*/  SHF.R.U32.HI R4, RZ, 0x7, R18 ;  /* 0x00000007ff047819 */ /* 0x000fe20000011612 */
[----:B------:R-:W-:Y:S01]  /*36f0*/  ULDC UR8, c[0x0][0x284] ;  /* 0x0000a10000087ab9 */ /* 0x000fe20000000800 */
[----:B------:R-:W-:Y:S01]  /*3700*/  LOP3.LUT R3, R18, 0x60, RZ, 0xc0, !PT ;  /* 0x0000006012037812 */ /* 0x000fe200078ec0ff */
[----:B------:R-:W-:Y:S01]  /*3710*/  ULOP3.LUT UR4, UR4, 0x1, URZ, 0xc0, !UPT ;  /* 0x0000000104047892 */ /* 0x000fe2000f8ec03f */
[----:B------:R-:W-:Y:S01]  /*3720*/  LOP3.LUT R7, R0, 0x7, RZ, 0xc0, !PT ;  /* 0x0000000700077812 */ /* 0x000fe200078ec0ff */
[----:B------:R-:W-:Y:S01]  /*3730*/  UISETP.GT.U32.AND UP1, UPT, UR39, 0x3, UPT ;  /* 0x000000032700788c */ /* 0x000fe2000bf24070 */
[----:B------:R-:W-:Y:S01]  /*3740*/  LOP3.LUT R0, R4, 0x1, RZ, 0xc0, !PT ;  /* 0x0000000104007812 */ /* 0x000fe200078ec0ff */
[----:B------:R-:W-:Y:S01]  /*3750*/  IMAD.SHL.U32 R4, R18, 0x2, RZ ;  /* 0x0000000212047824 */ /* 0x000fe200078e00ff */
[----:B------:R-:W-:Y:S01]  /*3760*/  SHF.R.U32.HI R6, RZ, 0x1, R3 ;  /* 0x00000001ff067819 */ /* 0x000fe20000011603 */
[----:B------:R-:W-:Y:S01]  /*3770*/  UISETP.NE.U32.AND UP0, UPT, UR4, 0x1, UPT ;  /* 0x000000010400788c */ /* 0x000fe2000bf05070 */
[----:B------:R-:W-:Y:S01]  /*3780*/  SHF.R.S32.HI R14, RZ, 0x1f, R152 ;  /* 0x0000001fff0e7819 */ /* 0x000fe20000011498 */
[----:B------:R-:W-:Y:S01]  /*3790*/  IMAD.SHL.U32 R8, R0, 0x40, RZ ;  /* 0x0000004000087824 */ /* 0x000fe200078e00ff */
[--C-:B------:R-:W-:Y:S01]  /*37a0*/  IADD3 R5, RZ, -R6, -R7.reuse ;  /* 0x80000006ff057210 */ /* 0x100fe20007ffe807 */
[----:B------:R-:W-:Y:S01]  /*37b0*/  ULDC.64 UR6, c[0x0][0x5d0] ;  /* 0x0001740000067ab9 */ /* 0x000fe20000000a00 */
[----:B------:R-:W-:Y:S01]  /*37c0*/  LOP3.LUT R4, R4, 0x6, RZ, 0xc0, !PT ;  /* 0x0000000604047812 */ /* 0x000fe200078ec0ff */
[----:B------:R-:W-:Y:S01]  /*37d0*/  UISETP.LT.U32.AND UP1, UPT, UR40, 0x4, UP1 ;  /* 0x000000042800788c */ /* 0x000fe20008f21070 */
[----:B------:R-:W-:Y:S01]  /*37e0*/  LOP3.LUT R3, R8, 0x40, R7, 0xe2, !PT ;  /* 0x0000004008037812 */ /* 0x000fe200078ee207 */
[----:B------:R-:W-:Y:S01]  /*37f0*/  IMAD R7, R0, -0x40, R5 ;  /* 0xffffffc000077824 */ /* 0x000fe200078e0205 */
[----:B------:R-:W-:Y:S01]  /*3800*/  LOP3.LUT R0, R18, 0x3, RZ, 0xc0, !PT ;  /* 0x0000000312007812 */ /* 0x000fe200078ec0ff */
[----:B------:R-:W-:Y:S01]  /*3810*/  UISETP.GT.U32.AND UP0, UPT, UR40, 0x3, !UP0 ;  /* 0x000000032800788c */ /* 0x000fe2000c704070 */
[----:B------:R-:W-:Y:S01]  /*3820*/  PRMT R8, R4, 0x6540, R153 ;  /* 0x0000654004087816 */ /* 0x000fe20000000099 */
[----:B------:R-:W-:Y:S01]  /*3830*/  IMAD.SHL.U32 R153, R153, 0x100, RZ ;  /* 0x0000010099997824 */ /* 0x000fe200078e00ff */
[----:B------:R-:W-:Y:S01]  /*3840*/  USEL UR5, URZ, 0x1, !UP1 ;  /* 0x000000013f057887 */ /* 0x000fe2000c800000 */
[----:B-1----:R-:W-:Y:S01]  /*3850*/  IMAD R12, R0, -0x2, R9 ;  /* 0xfffffffe000c7824 */ /* 0x002fe200078e0209 */
[----:B------:R-:W-:Y:S01]  /*3860*/  USEL UR4, URZ, 0x1, !UP0 ;  /* 0x000000013f047887 */ /* 0x000fe2000c000000 */
[----:B------:R-:W-:Y:S01]  /*3870*/  IMAD.SHL.U32 R0, R154, 0x80, RZ ;  /* 0x000000809a007824 */ /* 0x000fe200078e00ff */
[----:B------:R-:W-:Y:S01]  /*3880*/  ISETP.GE.AND P0, PT, R153, R9, PT ;  /* 0x000000099900720c */ /* 0x000fe20003f06270 */
[----:B------:R-:W-:Y:S01]  /*3890*/  IMAD R5, R14, UR6, RZ ;  /* 0x000000060e057c24 */ /* 0x000fe2000f8e02ff */
[--C-:B------:R-:W-:Y:S01]  /*38a0*/  SHF.R.S32.HI R9, RZ, 0x1f, R8.reuse ;  /* 0x0000001fff097819 */ /* 0x100fe20000011408 */
[----:B------:R-:W-:Y:S01]  /*38b0*/  IMAD.WIDE R10, R154, 0x80, RZ ;  /* 0x000000809a0a7825 */ /* 0x000fe200078e02ff */
[C---:B------:R-:W-:Y:S01]  /*38c0*/  ISETP.GE.OR P0, PT, R0.reuse, UR8, P0 ;  /* 0x0000000800007c0c */ /* 0x040fe20008706670 */
[----:B------:R-:W-:Y:S01]  /*38d0*/  ULOP3.LUT UR39, UR39, 0x3, URZ, 0xc0, !UPT ;  /* 0x0000000327277892 */ /* 0x000fe2000f8ec03f */
[----:B------:R-:W-:Y:S01]  /*38e0*/  IADD3 R156, -R0, UR8, R7 ;  /* 0x00000008009c7c10 */ /* 0x000fe2000fffe107 */
[C---:B------:R-:W-:Y:S01]  /*38f0*/  IMAD R13, R152.reuse, UR7, R5 ;  /* 0x00000007980d7c24 */ /* 0x040fe2000f8e0205 */
[----:B------:R-:W-:Y:S01]  /*3900*/  ULOP3.LUT UR38, UR4, UR38, UR5, 0x96, !UPT ;  /* 0x0000002604267292 */ /* 0x000fe2000f8e9605 */
[----:B------:R-:W-:Y:S01]  /*3910*/  IMAD.WIDE.U32 R4, R152, UR6, R8 ;  /* 0x0000000698047c25 */ /* 0x000fe2000f8e0008 */
[----:B------:R-:W-:-:S03]  /*3920*/  LOP3.LUT R15, R10, R3, R6, 0xfe, !PT ;  /* 0x000000030a0f7212 */ /* 0x000fc600078efe06 */
[----:B------:R-:W-:Y:S02]  /*3930*/  IMAD.IADD R5, R5, 0x1, R13 ;  /* 0x0000000105057824 */ /* 0x000fe400078e020d */
[----:B------:R-:W-:Y:S02]  /*3940*/  IMAD.IADD R0, R12, 0x1, -R153 ;  /* 0x000000010c007824 */ /* 0x000fe400078e0a99 */
[----:B------:R-:W-:Y:S01]  /*3950*/  IMAD.MOV.U32 R154, RZ, RZ, -0x1 ;  /* 0xffffffffff9a7424 */ /* 0x000fe200078e00ff */
[----:B------:R-:W-:Y:S06]  /*3960*/  @P0 BRA `(.L_x_39) ;  /* 0x0000008800a40947 */ /* 0x000fec0003800000 */
[----:B------:R-:W0:Y:S01]  /*3970*/  LDC.64 R12, c[0x0][0x5c8] ;  /* 0x00017200ff0c7b82 */ /* 0x000e220000000a00 */
[----:B------:R-:W-:Y:S01]  /*3980*/  ULDC.64 UR4, c[0x0][0x5c0] ;  /* 0x0001700000047ab9 */ /* 0x000fe20000000a00 */
[----:B------:R-:W-:Y:S01]  /*3990*/  BSSY B0, `(.L_x_39) ;  /* 0x00008a6000007945 */ /* 0x000fe20003800000 */
[-C--:B0-----:R-:W-:Y:S02]  /*39a0*/  IMAD R6, R11, R12.reuse, RZ ;  /* 0x0000000c0b067224 */ /* 0x081fe400078e02ff */
[----:B------:R-:W-:-:S04]  /*39b0*/  IMAD.WIDE.U32 R4, R15, R12, R4 ;  /* 0x0000000c0f047225 */ /* 0x000fc800078e0004 */
[----:B------:R-:W-:Y:S01]  /*39c0*/  IMAD R7, R15, R13, R6 ;  /* 0x0000000d0f077224 */ /* 0x000fe200078e0206 */
[----:B------:R-:W-:Y:S02]  /*39d0*/  LEA R3, P0, R12, R4, 0x3 ;  /* 0x000000040c037211 */ /* 0x000fe400078018ff */
[----:B------:R-:W-:Y:S01]  /*39e0*/  IADD3 R6, P1, R4, UR4, RZ ;  /* 0x0000000404067c10 */ /* 0x000fe2000ff3e0ff */
[----:B------:R-:W-:Y:S01]  /*39f0*/  IMAD.IADD R7, R5, 0x1, R7 ;  /* 0x0000000105077824 */ /* 0x000fe200078e0207 */
[----:B------:R-:W-:-:S04]  /*3a00*/  IADD3 R4, P2, R3, UR4, RZ ;  /* 0x0000000403047c10 */ /* 0x000fc8000ff5e0ff */
[----:B------:R-:W-:Y:S02]  /*3a10*/  LEA.HI.X R3, R12, R7, R13, 0x3, P0 ;  /* 0x000000070c037211 */ /* 0x000fe400000f1c0d */
[----:B-----5:R-:W-:Y:S02]  /*3a20*/  FSETP.NEU.AND P0, PT, R164, RZ, PT ;  /* 0x000000ffa400720b */ /* 0x020fe40003f0d000 */
[----:B------:R-:W-:Y:S02]  /*3a30*/  IADD3.X R7, R7, UR5, RZ, P1, !PT ;  /* 0x0000000507077c10 */ /* 0x000fe40008ffe4ff */
[----:B------:R-:W-:-:S09]  /*3a40*/  IADD3.X R5, R3, UR5, RZ, P2, !PT ;  /* 0x0000000503057c10 */ /* 0x000fd200097fe4ff */
[----:B------:R-:W-:Y:S05]  /*3a50*/  @!P0 BRA `(.L_x_40) ;  /* 0x00000068005c8947 */ /* 0x000fea0003800000 */
[----:B------:R-:W0:Y:S01]  /*3a60*/  LDC.64 R20, c[0x0][0x5b0] ;  /* 0x00016c00ff147b82 */ /* 0x000e220000000a00 */
[----:B------:R-:W-:Y:S01]  /*3a70*/  ULDC.64 UR4, c[0x0][0x5b8] ;  /* 0x00016e0000047ab9 */ /* 0x000fe20000000a00 */
[----:B------:R-:W-:Y:S01]  /*3a80*/  ISETP.GE.AND P0, PT, R156, 0x1, PT ;  /* 0x000000019c00780c */ /* 0x000fe20003f06270 */
[----:B------:R-:W-:Y:S01]  /*3a90*/  IMAD R3, R14, UR4, RZ ;  /* 0x000000040e037c24 */ /* 0x000fe2000f8e02ff */
[----:B------:R-:W-:Y:S01]  /*3aa0*/  BSSY B1, `(.L_x_41) ;  /* 0x000000e000017945 */ /* 0x000fe20003800000 */
[----:B------:R-:W-:Y:S01]  /*3ab0*/  IMAD.WIDE.U32 R12, R152, UR4, R8 ;  /* 0x00000004980c7c25 */ /* 0x000fe2000f8e0008 */
[----:B------:R-:W-:Y:S02]  /*3ac0*/  ISETP.LT.OR P3, PT, R0, 0x1, !P0 ;  /* 0x000000010000780c */ /* 0x000fe40004761670 */
[----:B------:R-:W1:Y:S01]  /*3ad0*/  LDC.64 R22, c[0x0][0x5a8] ;  /* 0x00016a00ff167b82 */ /* 0x000e620000000a00 */
[----:B------:R-:W-:-:S04]  /*3ae0*/  IMAD R3, R152, UR5, R3 ;  /* 0x0000000598037c24 */ /* 0x000fc8000f8e0203 */
[--C-:B------:R-:W-:Y:S01]  /*3af0*/  IMAD.IADD R13, R13, 0x1, R3.reuse ;  /* 0x000000010d0d7824 */ /* 0x100fe200078e0203 */
[----:B------:R-:W-:Y:S01]  /*3b00*/  PRMT R3, RZ, 0x7610, R3 ;  /* 0x00007610ff037816 */ /* 0x000fe20000000003 */
[-C--:B0-----:R-:W-:Y:S02]  /*3b10*/  IMAD R14, R11, R20.reuse, RZ ;  /* 0x000000140b0e7224 */ /* 0x081fe400078e02ff */
[----:B------:R-:W-:-:S04]  /*3b20*/  IMAD.WIDE.U32 R8, R15, R20, R12 ;  /* 0x000000140f087225 */ /* 0x000fc800078e000c */
[----:B------:R-:W-:Y:S01]  /*3b30*/  IMAD R14, R15, R21, R14 ;  /* 0x000000150f0e7224 */ /* 0x000fe200078e020e */
[----:B-1----:R-:W-:-:S04]  /*3b40*/  IADD3 R8, P1, R8, R22, RZ ;  /* 0x0000001608087210 */ /* 0x002fc80007f3e0ff */
[----:B------:R-:W-:Y:S01]  /*3b50*/  IADD3.X R9, R23, R9, R14, P1, !PT ;  /* 0x0000000917097210 */ /* 0x000fe20000ffe40e */
[----:B------:R-:W-:Y:S08]  /*3b60*/  @P3 BRA `(.L_x_42) ;  /* 0x0000000000043947 */ /* 0x000ff00003800000 */
[----:B------:R0:W5:Y:S02]  /*3b70*/  LDG.E.U8 R3, desc[UR36][R8.64] ;  /* 0x0000002408037981 */ /* 0x000164000c1e1100 */
.L_x_42:
[----:B------:R-:W-:Y:S05]  /*3b80*/  BSYNC B1 ;  /* 0x0000000000017941 */ /* 0x000fea0003800000 */
.L_x_41:
[----:B-----5:R-:W-:Y:S01]  /*3b90*/  LOP3.LUT R3, R3, 0xff, RZ, 0xc0, !PT ;  /* 0x000000ff03037812 */ /* 0x020fe200078ec0ff */
[----:B------:R-:W-:Y:S01]  /*3ba0*/  BSSY B1, `(.L_x_43) ;  /* 0x000000b000017945 */ /* 0x000fe20003800000 */
[----:B------:R-:W-:Y:S02]  /*3bb0*/  ISETP.LT.OR P2, PT, R0, 0x2, !P0 ;  /* 0x000000020000780c */ /* 0x000fe40004741670 */
[----:B------:R-:W-:-:S05]  /*3bc0*/  F2FP.F16.E5M2.UNPACK_B R3, R3 ;  /* 0x00000003ff03723e */ /* 0x000fca00020004ff */
[----:B------:R-:W-:-:S05]  /*3bd0*/  HADD2.F32 R3, -RZ, R3.H0_H0 ;  /* 0x20000003ff037230 */ /* 0x000fca0000004100 */
[----:B------:R-:W-:-:S04]  /*3be0*/  FMUL R3, R3, R164 ;  /* 0x000000a403037220 */ /* 0x000fc80000400000 */
[----:B------:R-:W-:-:S05]  /*3bf0*/  FFMA R3, R24, R155, R3 ;  /* 0x0000009b18037223 */ /* 0x000fca0000000003 */
[----:B------:R-:W-:Y:S02]  /*3c00*/  F2FP.SATFINITE.E5M2.F32.PACK_AB_MERGE_C R153, RZ, R3, RZ ;  /* 0x00000003ff99723e */ /* 0x000fe400048060ff */
[----:B------:R-:W-:-:S03]  /*3c10*/  PRMT R3, RZ, 0x7610, R3 ;  /* 0x00007610ff037816 */ /* 0x000fc60000000003 */
[----:B------:R1:W-:Y:S01]  /*3c20*/  @!P3 STG.E.U8 desc[UR36][R6.64], R153 ;  /* 0x000000990600b986 */ /* 0x0003e2000c101124 */
[----:B------:R-:W-:Y:S05]  /*3c30*/  @P2 BRA `(.L_x_44) ;  /* 0x0000000000042947 */ /* 0x000fea0003800000 */
[----:B------:R2:W5:Y:S02]  /*3c40*/  LDG.E.U8 R3, desc[UR36][R8.64+0x1] ;  /* 0x0000012408037981 */ /* 0x000564000c1e1100 */
.L_x_44:
[----:B------:R-:W-:Y:S05]  /*3c50*/  BSYNC B1 ;  /* 0x0000000000017941 */ /* 0x000fea0003800000 */
.L_x_43:
[----:B-----5:R-:W-:Y:S01]  /*3c60*/  LOP3.LUT R3, R3, 0xff, RZ, 0xc0, !PT ;  /* 0x000000ff03037812 */ /* 0x020fe200078ec0ff */
[----:B------:R-:W-:Y:S01]  /*3c70*/  BSSY B1, `(.L_x_45) ;  /* 0x0000013000017945 */ /* 0x000fe20003800000 */
[----:B------:R-:W-:Y:S02]  /*3c80*/  IADD3 R15, P1, R15, 0x8, RZ ;  /* 0x000000080f0f7810 */ /* 0x000fe40007f3e0ff */
[----:B------:R-:W-:-:S03]  /*3c90*/  F2FP.F16.E5M2.UNPACK_B R3, R3 ;  /* 0x00000003ff03723e */ /* 0x000fc600020004ff */
[----:B------:R-:W-:Y:S01]  /*3ca0*/  IMAD.X R11, RZ, RZ, R11, P1 ;  /* 0x000000ffff0b7224 */ /* 0x000fe200008e060b */
[----:B------:R-:W-:Y:S01]  /*3cb0*/  ISETP.GE.AND P1, PT, R156, 0x9, PT ;  /* 0x000000099c00780c */ /* 0x000fe20003f26270 */
[----:B------:R-:W-:Y:S02]  /*3cc0*/  HADD2.F32 R3, -RZ, R3.H0_H0 ;  /* 0x20000003ff037230 */ /* 0x000fe40000004100 */
[-C--:B------:R-:W-:Y:S01]  /*3cd0*/  IMAD R14, R11, R20.reuse, RZ ;  /* 0x000000140b0e7224 */ /* 0x080fe200078e02ff */
[----:B------:R-:W-:Y:S01]  /*3ce0*/  ISETP.LT.OR P4, PT, R0, 0x1, !P1 ;  /* 0x000000010000780c */ /* 0x000fe20004f81670 */
[----:B------:R-:W-:-:S04]  /*3cf0*/  IMAD.WIDE.U32 R12, R15, R20, R12 ;  /* 0x000000140f0c7225 */ /* 0x000fc800078e000c */
[----:B------:R-:W-:Y:S01]  /*3d00*/  FMUL R10, R3, R164 ;  /* 0x000000a4030a7220 */ /* 0x000fe20000400000 */
[----:B------:R-:W-:Y:S01]  /*3d10*/  PRMT R3, RZ, 0x7610, R3 ;  /* 0x00007610ff037816 */ /* 0x000fe20000000003 */
[----:B------:R-:W-:Y:S02]  /*3d20*/  IMAD R14, R15, R21, R14 ;  /* 0x000000150f0e7224 */ /* 0x000fe400078e020e */
[----:B------:R-:W-:-:S01]  /*3d30*/  FFMA R25, R25, R155, R10 ;  /* 0x0000009b19197223 */ /* 0x000fc2000000000a */
[----:B------:R-:W-:-:S04]  /*3d40*/  IADD3 R10, P3, R12, R22, RZ ;  /* 0x000000160c0a7210 */ /* 0x000fc80007f7e0ff */
[----:B------:R-:W-:Y:S02]  /*3d50*/  F2FP.SATFINITE.E5M2.F32.PACK_AB_MERGE_C R25, RZ, R25, RZ ;  /* 0x00000019ff19723e */ /* 0x000fe400048060ff */
[----:B------:R-:W-:-:S03]  /*3d60*/  IADD3.X R11, R23, R13, R14, P3, !PT ;  /* 0x0000000d170b7210 */ /* 0x000fc60001ffe40e */
[----:B------:R3:W-:Y:S01]  /*3d70*/  @!P2 STG.E.U8 desc[UR36][R6.64+0x1], R25 ;  /* 0x000001190600a986 */ /* 0x0007e2000c101124 */
[----:B------:R-:W-:Y:S05]  /*3d80*/  @P4 BRA `(.L_x_46) ;  /* 0x0000000000044947 */ /* 0x000fea0003800000 */
[----:B------:R4:W5:Y:S02]  /*3d90*/  LDG.E.U8 R3, desc[UR36][R10.64] ;  /* 0x000000240a037981 */ /* 0x000964000c1e1100 */
.L_x_46:
[----:B------:R-:W-:Y:S05]  /*3da0*/  BSYNC B1 ;  /* 0x0000000000017941 */ /* 0x000fea0003800000 */
.L_x_45:
        /* <DEDUP_REMOVED lines=12> */
.L_x_48:
[----:B------:R-:W-:Y:S05]  /*3e70*/  BSYNC B1 ;  /* 0x0000000000017941 */ /* 0x000fea0003800000 */
.L_x_47:
[----:B-----5:R-:W-:Y:S01]  /*3e80*/  LOP3.LUT R3, R3, 0xff, RZ, 0xc0, !PT ;  /* 0x000000ff03037812 */ /* 0x020fe200078ec0ff */
[----:B------:R-:W-:Y:S01]  /*3e90*/  BSSY B1, `(.L_x_49) ;  /* 0x000000b000017945 */ /* 0x000fe20003800000 */
[----:B------:R-:W-:Y:S02]  /*3ea0*/  ISETP.LT.OR P3, PT, R0, 0x9, !P0 ;  /* 0x000000090000780c */ /* 0x000fe40004761670 */
[----:B------:R-:W-:-:S05]  /*3eb0*/  F2FP.F16.E5M2.UNPACK_B R3, R3 ;  /* 0x00000003ff03723e */ /* 0x000fca00020004ff */
[----:B------:R-:W-:-:S05]  /*3ec0*/  HADD2.F32 R3, -RZ, R3.H0_H0 ;  /* 0x20000003ff037230 */ /* 0x000fca0000004100 */
[----:B------:R-:W-:Y:S01]  /*3ed0*/  FMUL R12, R3, R164 ;  /* 0x000000a4030c7220 */ /* 0x000fe20000400000 */
[----:B------:R-:W-:-:S03]  /*3ee0*/  PRMT R3, RZ, 0x7610, R3 ;  /* 0x00007610ff037816 */ /* 0x000fc60000000003 */
[----:B------:R-:W-:-:S05]  /*3ef0*/  FFMA R12, R27, R155, R12 ;  /* 0x0000009b1b0c7223 */ /* 0x000fca000000000c */
[----:B0-----:R-:W-:-:S05]  /*3f00*/  F2FP.SATFINITE.E5M2.F32.PACK_AB_MERGE_C R13, RZ, R12, RZ ;  /* 0x0000000cff0d723e */ /* 0x001fca00048060ff */
[----:B------:R0:W-:Y:S01]  /*3f10*/  @!P2 STG.E.U8 desc[UR36][R4.64+0x1], R13 ;  /* 0x0000010d0400a986 */ /* 0x0001e2000c101124 */
[----:B------:R-:W-:Y:S05]  /*3f20*/  @P3 BRA `(.L_x_50) ;  /* 0x0000000000043947 */ /* 0x000fea0003800000 */
[----:B------:R0:W5:Y:S02]  /*3f30*/  LDG.E.U8 R3, desc[UR36][R8.64+0x8] ;  /* 0x0000082408037981 */ /* 0x000164000c1e1100 */
.L_x_50:
[----:B------:R-:W-:Y:S05]  /*3f40*/  BSYNC B1 ;  /* 0x0000000000017941 */ /* 0x000fea0003800000 */
.L_x_49:
[----:B-----5:R-:W-:Y:S01]  /*3f50*/  LOP3.LUT R3, R3, 0xff, RZ, 0xc0, !PT ;  /* 0x000000ff03037812 */ /* 0x020fe200078ec0ff */
[----:B------:R-:W-:Y:S01]  /*3f60*/  BSSY B1, `(.L_x_51) ;  /* 0x000000b000017945 */ /* 0x000fe20003800000 */
[----:B------:R-:W-:Y:S02]  /*3f70*/  ISETP.LT.OR P2, PT, R0, 0xa, !P0 ;  /* 0x0000000a0000780c */ /* 0x000fe40004741670 */
[----:B------:R-:W-:-:S05]  /*3f80*/  F2FP.F16.E5M2.UNPACK_B R3, R3 ;  /* 0x00000003ff03723e */ /* 0x000fca00020004ff */
[----:B------:R-:W-:-:S05]  /*3f90*/  HADD2.F32 R3, -RZ, R3.H0_H0 ;  /* 0x20000003ff037230 */ /* 0x000fca0000004100 */
[----:B------:R-:W-:-:S04]  /*3fa0*/  FMUL R3, R3, R164 ;  /* 0x000000a403037220 */ /* 0x000fc80000400000 */
[----:B------:R-:W-:-:S05]  /*3fb0*/  FFMA R3, R28, R155, R3 ;  /* 0x0000009b1c037223 */ /* 0x000fca0000000003 */
[----:B0-----:R-:W-:Y:S02]  /*3fc0*/  F2FP.SATFINITE.E5M2.F32.PACK_AB_MERGE_C R13, RZ, R3, RZ ;  /* 0x00000003ff0d723e */ /* 0x001fe400048060ff */
[----:B------:R-:W-:-:S03]  /*3fd0*/  PRMT R3, RZ, 0x7610, R3 ;  /* 0x00007610ff037816 */ /* 0x000fc60000000003 */
[----:B------:R0:W-:Y:S01]  /*3fe0*/  @!P3 STG.E.U8 desc[UR36][R6.64+0x8], R13 ;  /* 0x0000080d0600b986 */ /* 0x0001e2000c101124 */
[----:B------:R-:W-:Y:S05]  /*3ff0*/  @P2 BRA `(.L_x_52) ;  /* 0x0000000000042947 */ /* 0x000fea0003800000 */
[----:B------:R0:W5:Y:S02]  /*4000*/  LDG.E.U8 R3, desc[UR36][R8.64+0x9] ;  /* 0x0000092408037981 */ /* 0x000164000c1e1100 */
.L_x_52:
[----:B------:R-:W-:Y:S05]  /*4010*/  BSYNC B1 ;  /* 0x0000000000017941 */ /* 0x000fea0003800000 */
.L_x_51:
        /* <DEDUP_REMOVED lines=12> */
.L_x_54:
[----:B------:R-:W-:Y:S05]  /*40e0*/  BSYNC B1 ;  /* 0x0000000000017941 */ /* 0x000fea0003800000 */
.L_x_53:
        /* <DEDUP_REMOVED lines=12> */
.L_x_56:
[----:B------:R-:W-:Y:S05]  /*41b0*/  BSYNC B1 ;  /* 0x0000000000017941 */ /* 0x000fea0003800000 */
.L_x_55:
        /* <DEDUP_REMOVED lines=12> */
.L_x_58:
[----:B------:R-:W-:Y:S05]  /*4280*/  BSYNC B1 ;  /* 0x0000000000017941 */ /* 0x000fea0003800000 */
.L_x_57:
        /* <DEDUP_REMOVED lines=12> */
.L_x_60:
[----:B------:R-:W-:Y:S05]  /*4350*/  BSYNC B1 ;  /* 0x0000000000017941 */ /* 0x000fea0003800000 */
.L_x_59:
        /* <DEDUP_REMOVED lines=12> */
.L_x_62:
[----:B------:R-:W-:Y:S05]  /*4420*/  BSYNC B1 ;  /* 0x0000000000017941 */ /* 0x000fea0003800000 */
.L_x_61:
        /* <DEDUP_REMOVED lines=12> */
.L_x_64:
[----:B------:R-:W-:Y:S05]  /*44f0*/  BSYNC B1 ;  /* 0x0000000000017941 */ /* 0x000fea0003800000 */
.L_x_63:
        /* <DEDUP_REMOVED lines=12> */
.L_x_66:
[----:B------:R-:W-:Y:S05]  /*45c0*/  BSYNC B1 ;  /* 0x0000000000017941 */ /* 0x000fea0003800000 */
.L_x_65:
        /* <DEDUP_REMOVED lines=12> */
.L_x_68:
[----:B------:R-:W-:Y:S05]  /*4690*/  BSYNC B1 ;  /* 0x0000000000017941 */ /* 0x000fea0003800000 */
.L_x_67:
        /* <DEDUP_REMOVED lines=12> */
.L_x_70:
[----:B------:R-:W-:Y:S05]  /*4760*/  BSYNC B1 ;  /* 0x0000000000017941 */ /* 0x000fea0003800000 */
.L_x_69:
        /* <DEDUP_REMOVED lines=12> */
.L_x_72:
[----:B------:R-:W-:Y:S05]  /*4830*/  BSYNC B1 ;  /* 0x0000000000017941 */ /* 0x000fea0003800000 */
.L_x_71:
        /* <DEDUP_REMOVED lines=12> */
.L_x_74:
[----:B------:R-:W-:Y:S05]  /*4900*/  BSYNC B1 ;  /* 0x0000000000017941 */ /* 0x000fea0003800000 */
.L_x_73:
        /* <DEDUP_REMOVED lines=12> */
.L_x_76:
[----:B------:R-:W-:Y:S05]  /*49d0*/  BSYNC B1 ;  /* 0x0000000000017941 */ /* 0x000fea0003800000 */
.L_x_75:
        /* <DEDUP_REMOVED lines=12> */
.L_x_78:
[----:B------:R-:W-:Y:S05]  /*4aa0*/  BSYNC B1 ;  /* 0x0000000000017941 */ /* 0x000fea0003800000 */
.L_x_77:
        /* <DEDUP_REMOVED lines=12> */
.L_x_80:
[----:B------:R-:W-:Y:S05]  /*4b70*/  BSYNC B1 ;  /* 0x0000000000017941 */ /* 0x000fea0003800000 */
.L_x_79:
        /* <DEDUP_REMOVED lines=12> */
.L_x_82:
[----:B------:R-:W-:Y:S05]  /*4c40*/  BSYNC B1 ;  /* 0x0000000000017941 */ /* 0x000fea0003800000 */
.L_x_81:
        /* <DEDUP_REMOVED lines=12> */
.L_x_84:
[----:B------:R-:W-:Y:S05]  /*4d10*/  BSYNC B1 ;  /* 0x0000000000017941 */ /* 0x000fea0003800000 */
.L_x_83:
        /* <DEDUP_REMOVED lines=12> */
.L_x_86:
[----:B------:R-:W-:Y:S05]  /*4de0*/  BSYNC B1 ;  /* 0x0000000000017941 */ /* 0x000fea0003800000 */
.L_x_85:
        /* <DEDUP_REMOVED lines=12> */
.L_x_88:
[----:B------:R-:W-:Y:S05]  /*4eb0*/  BSYNC B1 ;  /* 0x0000000000017941 */ /* 0x000fea0003800000 */
.L_x_87:
        /* <DEDUP_REMOVED lines=12> */
.L_x_90:
[----:B------:R-:W-:Y:S05]  /*4f80*/  BSYNC B1 ;  /* 0x0000000000017941 */ /* 0x000fea0003800000 */
.L_x_89:
        /* <DEDUP_REMOVED lines=12> */
.L_x_92:
[----:B------:R-:W-:Y:S05]  /*5050*/  BSYNC B1 ;  /* 0x0000000000017941 */ /* 0x000fea0003800000 */
.L_x_91:
        /* <DEDUP_REMOVED lines=12> */
.L_x_94:
[----:B------:R-:W-:Y:S05]  /*5120*/  BSYNC B1 ;  /* 0x0000000000017941 */ /* 0x000fea0003800000 */
.L_x_93:
        /* <DEDUP_REMOVED lines=12> */
.L_x_96:
[----:B------:R-:W-:Y:S05]  /*51f0*/  BSYNC B1 ;  /* 0x0000000000017941 */ /* 0x000fea0003800000 */
.L_x_95:
        /* <DEDUP_REMOVED lines=12> */
.L_x_98:
[----:B------:R-:W-:Y:S05]  /*52c0*/  BSYNC B1 ;  /* 0x0000000000017941 */ /* 0x000fea0003800000 */
.L_x_97:
        /* <DEDUP_REMOVED lines=12> */
.L_x_100:
[----:B------:R-:W-:Y:S05]  /*5390*/  BSYNC B1 ;  /* 0x0000000000017941 */ /* 0x000fea0003800000 */
.L_x_99:
        /* <DEDUP_REMOVED lines=12> */
.L_x_102:
[----:B------:R-:W-:Y:S05]  /*5460*/  BSYNC B1 ;  /* 0x0000000000017941 */ /* 0x000fea0003800000 */
.L_x_101:
        /* <DEDUP_REMOVED lines=12> */
.L_x_104:
[----:B------:R-:W-:Y:S05]  /*5530*/  BSYNC B1 ;  /* 0x0000000000017941 */ /* 0x000fea0003800000 */
.L_x_103:
        /* <DEDUP_REMOVED lines=12> */
.L_x_106:
[----:B------:R-:W-:Y:S05]  /*5600*/  BSYNC B1 ;  /* 0x0000000000017941 */ /* 0x000fea0003800000 */
.L_x_105:
        /* <DEDUP_REMOVED lines=12> */
.L_x_108:
[----:B------:R-:W-:Y:S05]  /*56d0*/  BSYNC B1 ;  /* 0x0000000000017941 */ /* 0x000fea0003800000 */
.L_x_107:
        /* <DEDUP_REMOVED lines=12> */
.L_x_110:
[----:B------:R-:W-:Y:S05]  /*57a0*/  BSYNC B1 ;  /* 0x0000000000017941 */ /* 0x000fea0003800000 */
.L_x_109:
        /* <DEDUP_REMOVED lines=12> */
.L_x_112:
[----:B------:R-:W-:Y:S05]  /*5870*/  BSYNC B1 ;  /* 0x0000000000017941 */ /* 0x000fea0003800000 */
.L_x_111:
        /* <DEDUP_REMOVED lines=12> */
.L_x_114:
[----:B------:R-:W-:Y:S05]  /*5940*/  BSYNC B1 ;  /* 0x0000000000017941 */ /* 0x000fea0003800000 */
.L_x_113:
        /* <DEDUP_REMOVED lines=12> */
.L_x_116:
[----:B------:R-:W-:Y:S05]  /*5a10*/  BSYNC B1 ;  /* 0x0000000000017941 */ /* 0x000fea0003800000 */
.L_x_115:
        /* <DEDUP_REMOVED lines=12> */
.L_x_118:
[----:B------:R-:W-:Y:S05]  /*5ae0*/  BSYNC B1 ;  /* 0x0000000000017941 */ /* 0x000fea0003800000 */
.L_x_117:
        /* <DEDUP_REMOVED lines=12> */
.L_x_120:
[----:B------:R-:W-:Y:S05]  /*5bb0*/  BSYNC B1 ;  /* 0x0000000000017941 */ /* 0x000fea0003800000 */
.L_x_119:
        /* <DEDUP_REMOVED lines=12> */
.L_x_122:
[----:B------:R-:W-:Y:S05]  /*5c80*/  BSYNC B1 ;  /* 0x0000000000017941 */ /* 0x000fea0003800000 */
.L_x_121:
        /* <DEDUP_REMOVED lines=12> */
.L_x_124:
[----:B------:R-:W-:Y:S05]  /*5d50*/  BSYNC B1 ;  /* 0x0000000000017941 */ /* 0x000fea0003800000 */
.L_x_123:
        /* <DEDUP_REMOVED lines=12> */
.L_x_126:
[----:B------:R-:W-:Y:S05]  /*5e20*/  BSYNC B1 ;  /* 0x0000000000017941 */ /* 0x000fea0003800000 */
.L_x_125:
        /* <DEDUP_REMOVED lines=12> */
.L_x_128:
[----:B------:R-:W-:Y:S05]  /*5ef0*/  BSYNC B1 ;  /* 0x0000000000017941 */ /* 0x000fea0003800000 */
.L_x_127:
        /* <DEDUP_REMOVED lines=12> */
.L_x_130:
[----:B------:R-:W-:Y:S05]  /*5fc0*/  BSYNC B1 ;  /* 0x0000000000017941 */ /* 0x000fea0003800000 */
.L_x_129:
        /* <DEDUP_REMOVED lines=12> */
.L_x_132:
[----:B------:R-:W-:Y:S05]  /*6090*/  BSYNC B1 ;  /* 0x0000000000017941 */ /* 0x000fea0003800000 */
.L_x_131:
        /* <DEDUP_REMOVED lines=12> */
.L_x_134:
[----:B------:R-:W-:Y:S05]  /*6160*/  BSYNC B1 ;  /* 0x0000000000017941 */ /* 0x000fea0003800000 */
.L_x_133:
        /* <DEDUP_REMOVED lines=12> */
.L_x_136:
[----:B------:R-:W-:Y:S05]  /*6230*/  BSYNC B1 ;  /* 0x0000000000017941 */ /* 0x000fea0003800000 */
.L_x_135:
        /* <DEDUP_REMOVED lines=12> */
.L_x_138:
[----:B------:R-:W-:Y:S05]  /*6300*/  BSYNC B1 ;  /* 0x0000000000017941 */ /* 0x000fea0003800000 */
.L_x_137:
        /* <DEDUP_REMOVED lines=12> */
.L_x_140:
[----:B------:R-:W-:Y:S05]  /*63d0*/  BSYNC B1 ;  /* 0x0000000000017941 */ /* 0x000fea0003800000 */
.L_x_139:
        /* <DEDUP_REMOVED lines=12> */
.L_x_142:
[----:B------:R-:W-:Y:S05]  /*64a0*/  BSYNC B1 ;  /* 0x0000000000017941 */ /* 0x000fea0003800000 */
.L_x_141:
        /* <DEDUP_REMOVED lines=12> */
.L_x_144:
[----:B------:R-:W-:Y:S05]  /*6570*/  BSYNC B1 ;  /* 0x0000000000017941 */ /* 0x000fea0003800000 */
.L_x_143:
        /* <DEDUP_REMOVED lines=12> */
.L_x_146:
[----:B------:R-:W-:Y:S05]  /*6640*/  BSYNC B1 ;  /* 0x0000000000017941 */ /* 0x000fea0003800000 */
.L_x_145:
        /* <DEDUP_REMOVED lines=12> */
.L_x_148:
[----:B------:R-:W-:Y:S05]  /*6710*/  BSYNC B1 ;  /* 0x0000000000017941 */ /* 0x000fea0003800000 */
.L_x_147:
        /* <DEDUP_REMOVED lines=12> */
.L_x_150:
[----:B------:R-:W-:Y:S05]  /*67e0*/  BSYNC B1 ;  /* 0x0000000000017941 */ /* 0x000fea0003800000 */
.L_x_149:
        /* <DEDUP_REMOVED lines=12> */
.L_x_152:
[----:B------:R-:W-:Y:S05]  /*68b0*/  BSYNC B1 ;  /* 0x0000000000017941 */ /* 0x000fea0003800000 */
.L_x_151:
        /* <DEDUP_REMOVED lines=12> */
.L_x_154:
[----:B------:R-:W-:Y:S05]  /*6980*/  BSYNC B1 ;  /* 0x0000000000017941 */ /* 0x000fea0003800000 */
.L_x_153:
        /* <DEDUP_REMOVED lines=12> */
.L_x_156:
[----:B------:R-:W-:Y:S05]  /*6a50*/  BSYNC B1 ;  /* 0x0000000000017941 */ /* 0x000fea0003800000 */
.L_x_155:
        /* <DEDUP_REMOVED lines=12> */
.L_x_158:
[----:B------:R-:W-:Y:S05]  /*6b20*/  BSYNC B1 ;  /* 0x0000000000017941 */ /* 0x000fea0003800000 */
.L_x_157:
        /* <DEDUP_REMOVED lines=12> */
.L_x_160:
[----:B------:R-:W-:Y:S05]  /*6bf0*/  BSYNC B1 ;  /* 0x0000000000017941 */ /* 0x000fea0003800000 */
.L_x_159:
        /* <DEDUP_REMOVED lines=12> */
.L_x_162:
[----:B------:R-:W-:Y:S05]  /*6cc0*/  BSYNC B1 ;  /* 0x0000000000017941 */ /* 0x000fea0003800000 */
.L_x_161:
        /* <DEDUP_REMOVED lines=12> */
.L_x_164:
[----:B------:R-:W-:Y:S05]  /*6d90*/  BSYNC B1 ;  /* 0x0000000000017941 */ /* 0x000fea0003800000 */
.L_x_163:
        /* <DEDUP_REMOVED lines=12> */
.L_x_166:
[----:B------:R-:W-:Y:S05]  /*6e60*/  BSYNC B1 ;  /* 0x0000000000017941 */ /* 0x000fea0003800000 */
.L_x_165:
        /* <DEDUP_REMOVED lines=12> */
.L_x_168:
[----:B------:R-:W-:Y:S05]  /*6f30*/  BSYNC B1 ;  /* 0x0000000000017941 */ /* 0x000fea0003800000 */
.L_x_167:
        /* <DEDUP_REMOVED lines=12> */
.L_x_170:
[----:B------:R-:W-:Y:S05]  /*7000*/  BSYNC B1 ;  /* 0x0000000000017941 */ /* 0x000fea0003800000 */
.L_x_169:
        /* <DEDUP_REMOVED lines=12> */
.L_x_172:
[----:B------:R-:W-:Y:S05]  /*70d0*/  BSYNC B1 ;  /* 0x0000000000017941 */ /* 0x000fea0003800000 */
.L_x_171:
        /* <DEDUP_REMOVED lines=12> */
.L_x_174:
[----:B------:R-:W-:Y:S05]  /*71a0*/  BSYNC B1 ;  /* 0x0000000000017941 */ /* 0x000fea0003800000 */
.L_x_173:
        /* <DEDUP_REMOVED lines=12> */
.L_x_176:
[----:B------:R-:W-:Y:S05]  /*7270*/  BSYNC B1 ;  /* 0x0000000000017941 */ /* 0x000fea0003800000 */
.L_x_175:
        /* <DEDUP_REMOVED lines=12> */
.L_x_178:
[----:B------:R-:W-:Y:S05]  /*7340*/  BSYNC B1 ;  /* 0x0000000000017941 */ /* 0x000fea0003800000 */
.L_x_177:
        /* <DEDUP_REMOVED lines=12> */
.L_x_180:
[----:B------:R-:W-:Y:S05]  /*7410*/  BSYNC B1 ;  /* 0x0000000000017941 */ /* 0x000fea0003800000 */
.L_x_179:
        /* <DEDUP_REMOVED lines=12> */
.L_x_182:
[----:B------:R-:W-:Y:S05]  /*74e0*/  BSYNC B1 ;  /* 0x0000000000017941 */ /* 0x000fea0003800000 */
.L_x_181:
        /* <DEDUP_REMOVED lines=12> */
.L_x_184:
[----:B------:R-:W-:Y:S05]  /*75b0*/  BSYNC B1 ;  /* 0x0000000000017941 */ /* 0x000fea0003800000 */
.L_x_183:
        /* <DEDUP_REMOVED lines=12> */
.L_x_186:
[----:B------:R-:W-:Y:S05]  /*7680*/  BSYNC B1 ;  /* 0x0000000000017941 */ /* 0x000fea0003800000 */
.L_x_185:
        /* <DEDUP_REMOVED lines=12> */
.L_x_188:
[----:B------:R-:W-:Y:S05]  /*7750*/  BSYNC B1 ;  /* 0x0000000000017941 */ /* 0x000fea0003800000 */
.L_x_187:
        /* <DEDUP_REMOVED lines=12> */
.L_x_190:
[----:B------:R-:W-:Y:S05]  /*7820*/  BSYNC B1 ;  /* 0x0000000000017941 */ /* 0x000fea0003800000 */
.L_x_189:
        /* <DEDUP_REMOVED lines=12> */
.L_x_192:
[----:B------:R-:W-:Y:S05]  /*78f0*/  BSYNC B1 ;  /* 0x0000000000017941 */ /* 0x000fea0003800000 */
.L_x_191:
        /* <DEDUP_REMOVED lines=12> */
.L_x_194:
[----:B------:R-:W-:Y:S05]  /*79c0*/  BSYNC B1 ;  /* 0x0000000000017941 */ /* 0x000fea0003800000 */
.L_x_193:
        /* <DEDUP_REMOVED lines=12> */
.L_x_196:
[----:B------:R-:W-:Y:S05]  /*7a90*/  BSYNC B1 ;  /* 0x0000000000017941 */ /* 0x000fea0003800000 */
.L_x_195:
        /* <DEDUP_REMOVED lines=12> */
.L_x_198:
[----:B------:R-:W-:Y:S05]  /*7b60*/  BSYNC B1 ;  /* 0x0000000000017941 */ /* 0x000fea0003800000 */
.L_x_197:
        /* <DEDUP_REMOVED lines=12> */
.L_x_200:
[----:B------:R-:W-:Y:S05]  /*7c30*/  BSYNC B1 ;  /* 0x0000000000017941 */ /* 0x000fea0003800000 */
.L_x_199:
        /* <DEDUP_REMOVED lines=12> */
.L_x_202:
[----:B------:R-:W-:Y:S05]  /*7d00*/  BSYNC B1 ;  /* 0x0000000000017941 */ /* 0x000fea0003800000 */
.L_x_201:
        /* <DEDUP_REMOVED lines=12> */
.L_x_204:
[----:B------:R-:W-:Y:S05]  /*7dd0*/  BSYNC B1 ;  /* 0x0000000000017941 */ /* 0x000fea0003800000 */
.L_x_203:
        /* <DEDUP_REMOVED lines=12> */
.L_x_206:
[----:B------:R-:W-:Y:S05]  /*7ea0*/  BSYNC B1 ;  /* 0x0000000000017941 */ /* 0x000fea0003800000 */
.L_x_205:
        /* <DEDUP_REMOVED lines=12> */
.L_x_208:
[----:B------:R-:W-:Y:S05]  /*7f70*/  BSYNC B1 ;  /* 0x0000000000017941 */ /* 0x000fea0003800000 */
.L_x_207:
        /* <DEDUP_REMOVED lines=12> */
.L_x_210:
[----:B------:R-:W-:Y:S05]  /*8040*/  BSYNC B1 ;  /* 0x0000000000017941 */ /* 0x000fea0003800000 */
.L_x_209:
        /* <DEDUP_REMOVED lines=12> */
.L_x_212:
[----:B------:R-:W-:Y:S05]  /*8110*/  BSYNC B1 ;  /* 0x0000000000017941 */ /* 0x000fea0003800000 */
.L_x_211:
        /* <DEDUP_REMOVED lines=12> */
.L_x_214:
[----:B------:R-:W-:Y:S05]  /*81e0*/  BSYNC B1 ;  /* 0x0000000000017941 */ /* 0x000fea0003800000 */
.L_x_213:
        /* <DEDUP_REMOVED lines=12> */
.L_x_216:
[----:B------:R-:W-:Y:S05]  /*82b0*/  BSYNC B1 ;  /* 0x0000000000017941 */ /* 0x000fea0003800000 */
.L_x_215:
        /* <DEDUP_REMOVED lines=12> */
.L_x_218:
[----:B------:R-:W-:Y:S05]  /*8380*/  BSYNC B1 ;  /* 0x0000000000017941 */ /* 0x000fea0003800000 */
.L_x_217:
        /* <DEDUP_REMOVED lines=12> */
.L_x_220:
[----:B------:R-:W-:Y:S05]  /*8450*/  BSYNC B1 ;  /* 0x0000000000017941 */ /* 0x000fea0003800000 */
.L_x_219:
        /* <DEDUP_REMOVED lines=12> */
.L_x_222:
[----:B------:R-:W-:Y:S05]  /*8520*/  BSYNC B1 ;  /* 0x0000000000017941 */ /* 0x000fea0003800000 */
.L_x_221:
        /* <DEDUP_REMOVED lines=12> */
.L_x_224:
[----:B------:R-:W-:Y:S05]  /*85f0*/  BSYNC B1 ;  /* 0x0000000000017941 */ /* 0x000fea0003800000 */
.L_x_223:
        /* <DEDUP_REMOVED lines=12> */
.L_x_226:
[----:B------:R-:W-:Y:S05]  /*86c0*/  BSYNC B1 ;  /* 0x0000000000017941 */ /* 0x000fea0003800000 */
.L_x_225:
        /* <DEDUP_REMOVED lines=12> */
.L_x_228:
[----:B------:R-:W-:Y:S05]  /*8790*/  BSYNC B1 ;  /* 0x0000000000017941 */ /* 0x000fea0003800000 */
.L_x_227:
        /* <DEDUP_REMOVED lines=12> */
.L_x_230:
[----:B------:R-:W-:Y:S05]  /*8860*/  BSYNC B1 ;  /* 0x0000000000017941 */ /* 0x000fea0003800000 */
.L_x_229:
        /* <DEDUP_REMOVED lines=12> */
.L_x_232:
[----:B------:R-:W-:Y:S05]  /*8930*/  BSYNC B1 ;  /* 0x0000000000017941 */ /* 0x000fea0003800000 */
.L_x_231:
        /* <DEDUP_REMOVED lines=12> */
.L_x_234:
[----:B------:R-:W-:Y:S05]  /*8a00*/  BSYNC B1 ;  /* 0x0000000000017941 */ /* 0x000fea0003800000 */
.L_x_233:
        /* <DEDUP_REMOVED lines=12> */
.L_x_236:
[----:B------:R-:W-:Y:S05]  /*8ad0*/  BSYNC B1 ;  /* 0x0000000000017941 */ /* 0x000fea0003800000 */
.L_x_235:
        /* <DEDUP_REMOVED lines=12> */
.L_x_238:
[----:B------:R-:W-:Y:S05]  /*8ba0*/  BSYNC B1 ;  /* 0x0000000000017941 */ /* 0x000fea0003800000 */
.L_x_237:
        /* <DEDUP_REMOVED lines=12> */
.L_x_240:
[----:B------:R-:W-:Y:S05]  /*8c70*/  BSYNC B1 ;  /* 0x0000000000017941 */ /* 0x000fea0003800000 */
.L_x_239:
        /* <DEDUP_REMOVED lines=12> */
.L_x_242:
[----:B------:R-:W-:Y:S05]  /*8d40*/  BSYNC B1 ;  /* 0x0000000000017941 */ /* 0x000fea0003800000 */
.L_x_241:
        /* <DEDUP_REMOVED lines=12> */
.L_x_244:
[----:B------:R-:W-:Y:S05]  /*8e10*/  BSYNC B1 ;  /* 0x0000000000017941 */ /* 0x000fea0003800000 */
.L_x_243:
        /* <DEDUP_REMOVED lines=12> */
.L_x_246:
[----:B------:R-:W-:Y:S05]  /*8ee0*/  BSYNC B1 ;  /* 0x0000000000017941 */ /* 0x000fea0003800000 */
.L_x_245:
        /* <DEDUP_REMOVED lines=12> */
.L_x_248:
[----:B------:R-:W-:Y:S05]  /*8fb0*/  BSYNC B1 ;  /* 0x0000000000017941 */ /* 0x000fea0003800000 */
.L_x_247:
        /* <DEDUP_REMOVED lines=12> */
.L_x_250:
[----:B------:R-:W-:Y:S05]  /*9080*/  BSYNC B1 ;  /* 0x0000000000017941 */ /* 0x000fea0003800000 */
.L_x_249:
        /* <DEDUP_REMOVED lines=12> */
.L_x_252:
[----:B------:R-:W-:Y:S05]  /*9150*/  BSYNC B1 ;  /* 0x0000000000017941 */ /* 0x000fea0003800000 */
.L_x_251:
        /* <DEDUP_REMOVED lines=12> */
.L_x_254:
[----:B------:R-:W-:Y:S05]  /*9220*/  BSYNC B1 ;  /* 0x0000000000017941 */ /* 0x000fea0003800000 */
.L_x_253:
        /* <DEDUP_REMOVED lines=12> */
.L_x_256:
[----:B------:R-:W-:Y:S05]  /*92f0*/  BSYNC B1 ;  /* 0x0000000000017941 */ /* 0x000fea0003800000 */
.L_x_255:
        /* <DEDUP_REMOVED lines=12> */
.L_x_258:
[----:B------:R-:W-:Y:S05]  /*93c0*/  BSYNC B1 ;  /* 0x0000000000017941 */ /* 0x000fea0003800000 */
.L_x_257:
        /* <DEDUP_REMOVED lines=12> */
.L_x_260:
[----:B------:R-:W-:Y:S05]  /*9490*/  BSYNC B1 ;  /* 0x0000000000017941 */ /* 0x000fea0003800000 */
.L_x_259:
        /* <DEDUP_REMOVED lines=12> */
.L_x_262:
[----:B------:R-:W-:Y:S05]  /*9560*/  BSYNC B1 ;  /* 0x0000000000017941 */ /* 0x000fea0003800000 */
.L_x_261:
        /* <DEDUP_REMOVED lines=12> */
.L_x_264:
[----:B------:R-:W-:Y:S05]  /*9630*/  BSYNC B1 ;  /* 0x0000000000017941 */ /* 0x000fea0003800000 */
.L_x_263:
        /* <DEDUP_REMOVED lines=12> */
.L_x_266:
[----:B------:R-:W-:Y:S05]  /*9700*/  BSYNC B1 ;  /* 0x0000000000017941 */ /* 0x000fea0003800000 */
.L_x_265:
        /* <DEDUP_REMOVED lines=12> */
.L_x_268:
[----:B------:R-:W-:Y:S05]  /*97d0*/  BSYNC B1 ;  /* 0x0000000000017941 */ /* 0x000fea0003800000 */
.L_x_267:
        /* <DEDUP_REMOVED lines=12> */
.L_x_270:
[----:B------:R-:W-:Y:S05]  /*98a0*/  BSYNC B1 ;  /* 0x0000000000017941 */ /* 0x000fea0003800000 */
.L_x_269:
        /* <DEDUP_REMOVED lines=12> */
.L_x_272:
[----:B------:R-:W-:Y:S05]  /*9970*/  BSYNC B1 ;  /* 0x0000000000017941 */ /* 0x000fea0003800000 */
.L_x_271:
        /* <DEDUP_REMOVED lines=12> */
.L_x_274:
[----:B------:R-:W-:Y:S05]  /*9a40*/  BSYNC B1 ;  /* 0x0000000000017941 */ /* 0x000fea0003800000 */
.L_x_273:
        /* <DEDUP_REMOVED lines=12> */
.L_x_276:
[----:B------:R-:W-:Y:S05]  /*9b10*/  BSYNC B1 ;  /* 0x0000000000017941 */ /* 0x000fea0003800000 */
.L_x_275:
        /* <DEDUP_REMOVED lines=12> */
.L_x_278:
[----:B------:R-:W-:Y:S05]  /*9be0*/  BSYNC B1 ;  /* 0x0000000000017941 */ /* 0x000fea0003800000 */
.L_x_277:
        /* <DEDUP_REMOVED lines=12> */
.L_x_280:
[----:B------:R-:W-:Y:S05]  /*9cb0*/  BSYNC B1 ;  /* 0x0000000000017941 */ /* 0x000fea0003800000 */
.L_x_279:
        /* <DEDUP_REMOVED lines=12> */
.L_x_282:
[----:B------:R-:W-:Y:S05]  /*9d80*/  BSYNC B1 ;  /* 0x0000000000017941 */ /* 0x000fea0003800000 */
.L_x_281:
        /* <DEDUP_REMOVED lines=12> */
.L_x_284:
[----:B------:R-:W-:Y:S05]  /*9e50*/  BSYNC B1 ;  /* 0x0000000000017941 */ /* 0x000fea0003800000 */
.L_x_283:
        /* <DEDUP_REMOVED lines=12> */
.L_x_286:
[----:B------:R-:W-:Y:S05]  /*9f20*/  BSYNC B1 ;  /* 0x0000000000017941 */ /* 0x000fea0003800000 */
.L_x_285:
        /* <DEDUP_REMOVED lines=12> */
.L_x_288:
[----:B------:R-:W-:Y:S05]  /*9ff0*/  BSYNC B1 ;  /* 0x0000000000017941 */ /* 0x000fea0003800000 */
.L_x_287:
        /* <DEDUP_REMOVED lines=12> */
.L_x_290:
[----:B------:R-:W-:Y:S05]  /*a0c0*/  BSYNC B1 ;  /* 0x0000000000017941 */ /* 0x000fea0003800000 */
.L_x_289:
        /* <DEDUP_REMOVED lines=12> */
.L_x_292:
[----:B------:R-:W-:Y:S05]  /*a190*/  BSYNC B1 ;  /* 0x0000000000017941 */ /* 0x000fea0003800000 */
.L_x_291:
[----:B-----5:R-:W-:Y:S01]  /*a1a0*/  LOP3.LUT R3, R3, 0xff, RZ, 0xc0, !PT ;  /* 0x000000ff03037812 */ /* 0x020fe200078ec0ff */
[----:B------:R-:W-:Y:S01]  /*a1b0*/  BSSY B1, `(.L_x_293) ;  /* 0x000000b000017945 */ /* 0x000fe20003800000 */
[----:B------:R-:W-:Y:S02]  /*a1c0*/  ISETP.LT.OR P2, PT, R0, 0xf9, !P1 ;  /* 0x000000f90000780c */ /* 0x000fe40004f41670 */
[----:B------:R-:W-:-:S05]  /*a1d0*/  F2FP.F16.E5M2.UNPACK_B R3, R3 ;  /* 0x00000003ff03723e */ /* 0x000fca00020004ff */
[----:B------:R-:W-:-:S05]  /*a1e0*/  HADD2.F32 R3, -RZ, R3.H0_H0 ;  /* 0x20000003ff037230 */ /* 0x000fca0000004100 */
[----:B0-2---:R-:W-:Y:S01]  /*a1f0*/  FMUL R8, R3, R164 ;  /* 0x000000a403087220 */ /* 0x005fe20000400000 */
[----:B------:R-:W-:-:S03]  /*a200*/  PRMT R3, RZ, 0x7610, R3 ;  /* 0x00007610ff037816 */ /* 0x000fc60000000003 */
[----:B------:R-:W-:-:S05]  /*a210*/  FFMA R8, R149, R155, R8 ;  /* 0x0000009b95087223 */ /* 0x000fca0000000008 */
[----:B------:R-:W-:-:S05]  /*a220*/  F2FP.SATFINITE.E5M2.F32.PACK_AB_MERGE_C R9, RZ, R8, RZ ;  /* 0x00000008ff09723e */ /* 0x000fca00048060ff */
[----:B------:R0:W-:Y:S01]  /*a230*/  @!P0 STG.E.U8 desc[UR36][R6.64+0xf9], R9 ;  /* 0x0000f90906008986 */ /* 0x0001e2000c101124 */
[----:B------:R-:W-:Y:S05]  /*a240*/  @P2 BRA `(.L_x_294) ;  /* 0x0000000000042947 */ /* 0x000fea0003800000 */
[----:B------:R2:W5:Y:S02]  /*a250*/  LDG.E.U8 R3, desc[UR36][R10.64+0xf8] ;  /* 0x0000f8240a037981 */ /* 0x000564000c1e1100 */
.L_x_294:
[----:B------:R-:W-:Y:S05]  /*a260*/  BSYNC B1 ;  /* 0x0000000000017941 */ /* 0x000fea0003800000 */
.L_x_293:
[----:B-----5:R-:W-:Y:S01]  /*a270*/  LOP3.LUT R3, R3, 0xff, RZ, 0xc0, !PT ;  /* 0x000000ff03037812 */ /* 0x020fe200078ec0ff */
[----:B------:R-:W-:Y:S01]  /*a280*/  BSSY B1, `(.L_x_295) ;  /* 0x000000b000017945 */ /* 0x000fe20003800000 */
[----:B------:R-:W-:Y:S02]  /*a290*/  ISETP.LT.OR P1, PT, R0, 0xfa, !P1 ;  /* 0x000000fa0000780c */ /* 0x000fe40004f21670 */
[----:B------:R-:W-:Y:S02]  /*a2a0*/  F2FP.F16.E5M2.UNPACK_B R3, R3 ;  /* 0x00000003ff03723e */ /* 0x000fe400020004ff */
[----:B------:R-:W-:-:S03]  /*a2b0*/  PRMT R0, RZ, 0x7610, R0 ;  /* 0x00007610ff007816 */ /* 0x000fc60000000000 */
[----:B------:R-:W-:-:S05]  /*a2c0*/  HADD2.F32 R3, -RZ, R3.H0_H0 ;  /* 0x20000003ff037230 */ /* 0x000fca0000004100 */
[----:B------:R-:W-:-:S04]  /*a2d0*/  FMUL R3, R3, R164 ;  /* 0x000000a403037220 */ /* 0x000fc80000400000 */
[----:B------:R-:W-:-:S05]  /*a2e0*/  FFMA R3, R150, R155, R3 ;  /* 0x0000009b96037223 */ /* 0x000fca0000000003 */
[----:B------:R-:W-:-:S05]  /*a2f0*/  F2FP.SATFINITE.E5M2.F32.PACK_AB_MERGE_C R3, RZ, R3, RZ ;  /* 0x00000003ff03723e */ /* 0x000fca00048060ff */
[----:B------:R0:W-:Y:S01]  /*a300*/  @!P2 STG.E.U8 desc[UR36][R4.64+0xf8], R3 ;  /* 0x0000f8030400a986 */ /* 0x0001e2000c101124 */
[----:B------:R-:W-:Y:S05]  /*a310*/  @P1 BRA `(.L_x_296) ;  /* 0x0000000000041947 */ /* 0x000fea0003800000 */
[----:B------:R0:W5:Y:S02]  /*a320*/  LDG.E.U8 R0, desc[UR36][R10.64+0xf9] ;  /* 0x0000f9240a007981 */ /* 0x000164000c1e1100 */
.L_x_296:
[----:B------:R-:W-:Y:S05]  /*a330*/  BSYNC B1 ;  /* 0x0000000000017941 */ /* 0x000fea0003800000 */
.L_x_295:
[----:B------:R-:W-:Y:S05]  /*a340*/  @P1 BRA `(.L_x_297) ;  /* 0x0000002000281947 */ /* 0x000fea0003800000 */
[----:B-----5:R-:W-:-:S04]  /*a350*/  LOP3.LUT R0, R0, 0xff, RZ, 0xc0, !PT ;  /* 0x000000ff00007812 */ /* 0x020fc800078ec0ff */
[----:B------:R-:W-:-:S05]  /*a360*/  F2FP.F16.E5M2.UNPACK_B R0, R0 ;  /* 0x00000000ff00723e */ /* 0x000fca00020004ff */
[----:B0-----:R-:W-:-:S05]  /*a370*/  HADD2.F32 R3, -RZ, R0.H0_H0 ;  /* 0x20000000ff037230 */ /* 0x001fca0000004100 */
[----:B------:R-:W-:-:S04]  /*a380*/  FMUL R0, R3, R164 ;  /* 0x000000a403007220 */ /* 0x000fc80000400000 */
[----:B------:R-:W-:-:S05]  /*a390*/  FFMA R0, R151, R155, R0 ;  /* 0x0000009b97007223 */ /* 0x000fca0000000000 */
[----:B------:R-:W-:-:S05]  /*a3a0*/  F2FP.SATFINITE.E5M2.F32.PACK_AB_MERGE_C R3, RZ, R0, RZ ;  /* 0x00000000ff03723e */ /* 0x000fca00048060ff */
[----:B------:R0:W-:Y:S01]  /*a3b0*/  STG.E.U8 desc[UR36][R4.64+0xf9], R3 ;  /* 0x0000f90304007986 */ /* 0x0001e2000c101124 */
[----:B------:R-:W-:Y:S05]  /*a3c0*/  BRA `(.L_x_297) ;  /* 0x0000002000087947 */ /* 0x000fea0003800000 */
.L_x_40:
[----:B------:R-:W-:Y:S01]  /*a3d0*/  ISETP.GE.AND P1, PT, R156, 0x1, PT ;  /* 0x000000019c00780c */ /* 0x000fe20003f26270 */
[-C--:B------:R-:W-:Y:S01]  /*a3e0*/  FMUL R24, R24, R155.reuse ;  /* 0x0000009b18187220 */ /* 0x080fe20000400000 */
[-C--:B------:R-:W-:Y:S01]  /*a3f0*/  FMUL R25, R25, R155.reuse ;  /* 0x0000009b19197220 */ /* 0x080fe20000400000 */
[----:B------:R-:W-:Y:S01]  /*a400*/  ISETP.GE.AND P0, PT, R156, 0x9, PT ;  /* 0x000000099c00780c */ /* 0x000fe20003f06270 */
[-C--:B------:R-:W-:Y:S01]  /*a410*/  FMUL R26, R26, R155.reuse ;  /* 0x0000009b1a1a7220 */ /* 0x080fe20000400000 */
[C---:B------:R-:W-:Y:S01]  /*a420*/  ISETP.LT.OR P2, PT, R0.reuse, 0x1, !P1 ;  /* 0x000000010000780c */ /* 0x040fe20004f41670 */
[-C--:B------:R-:W-:Y:S01]  /*a430*/  FMUL R27, R27, R155.reuse ;  /* 0x0000009b1b1b7220 */ /* 0x080fe20000400000 */
[----:B------:R-:W-:Y:S01]  /*a440*/  ISETP.LT.OR P3, PT, R0, 0x2, !P1 ;  /* 0x000000020000780c */ /* 0x000fe20004f61670 */
[-C--:B------:R-:W-:Y:S01]  /*a450*/  FMUL R28, R28, R155.reuse ;  /* 0x0000009b1c1c7220 */ /* 0x080fe20000400000 */
[----:B------:R-:W-:Y:S01]  /*a460*/  F2FP.SATFINITE.E5M2.F32.PACK_AB_MERGE_C R3, RZ, R24, RZ ;  /* 0x00000018ff03723e */ /* 0x000fe200048060ff */
[----:B------:R-:W-:Y:S01]  /*a470*/  FMUL R29, R29, R155 ;  /* 0x0000009b1d1d7220 */ /* 0x000fe20000400000 */
[----:B------:R-:W-:Y:S01]  /*a480*/  F2FP.SATFINITE.E5M2.F32.PACK_AB_MERGE_C R25, RZ, R25, RZ ;  /* 0x00000019ff19723e */ /* 0x000fe200048060ff */
[-C--:B------:R-:W-:Y:S01]  /*a490*/  FMUL R30, R30, R155.reuse ;  /* 0x0000009b1e1e7220 */ /* 0x080fe20000400000 */
[C---:B------:R-:W-:Y:S01]  /*a4a0*/  ISETP.LT.OR P4, PT, R0.reuse, 0x9, !P1 ;  /* 0x000000090000780c */ /* 0x040fe20004f81670 */
[-C--:B------:R-:W-:Y:S01]  /*a4b0*/  FMUL R31, R31, R155.reuse ;  /* 0x0000009b1f1f7220 */ /* 0x080fe20000400000 */
[----:B------:R-:W-:Y:S01]  /*a4c0*/  ISETP.LT.OR P5, PT, R0, 0xa, !P1 ;  /* 0x0000000a0000780c */ /* 0x000fe20004fa1670 */
[-C--:B------:R-:W-:Y:S01]  /*a4d0*/  FMUL R32, R32, R155.reuse ;  /* 0x0000009b20207220 */ /* 0x080fe20000400000 */
[----:B------:R-:W-:Y:S01]  /*a4e0*/  F2FP.SATFINITE.E5M2.F32.PACK_AB_MERGE_C R9, RZ, R26, RZ ;  /* 0x0000001aff09723e */ /* 0x000fe200048060ff */
[----:B------:R0:W-:Y:S01]  /*a4f0*/  @!P2 STG.E.U8 desc[UR36][R6.64], R3 ;  /* 0x000000030600a986 */ /* 0x0001e2000c101124 */
[C---:B------:R-:W-:Y:S01]  /*a500*/  ISETP.LT.OR P2, PT, R0.reuse, 0x1, !P0 ;  /* 0x000000010000780c */ /* 0x040fe20004741670 */
[----:B------:R-:W-:Y:S01]  /*a510*/  FMUL R33, R33, R155 ;  /* 0x0000009b21217220 */ /* 0x000fe20000400000 */
[----:B------:R-:W-:Y:S01]  /*a520*/  F2FP.SATFINITE.E5M2.F32.PACK_AB_MERGE_C R27, RZ, R27, RZ ;  /* 0x0000001bff1b723e */ /* 0x000fe200048060ff */
[----:B------:R-:W-:Y:S01]  /*a530*/  @!P3 STG.E.U8 desc[UR36][R6.64+0x1], R25 ;  /* 0x000001190600b986 */ /* 0x000fe2000c101124 */
[----:B------:R-:W-:Y:S01]  /*a540*/  ISETP.LT.OR P3, PT, R0, 0x2, !P0 ;  /* 0x000000020000780c */ /* 0x000fe20004761670 */
[----:B------:R-:W-:Y:S01]  /*a550*/  FMUL R34, R34, R155 ;  /* 0x0000009b22227220 */ /* 0x000fe20000400000 */
[----:B------:R-:W-:Y:S01]  /*a560*/  F2FP.SATFINITE.E5M2.F32.PACK_AB_MERGE_C R29, RZ, R29, RZ ;  /* 0x0000001dff1d723e */ /* 0x000fe200048060ff */
[----:B------:R-:W-:Y:S01]  /*a570*/  FMUL R35, R35, R155 ;  /* 0x0000009b23237220 */ /* 0x000fe20000400000 */
[----:B------:R-:W-:Y:S01]  /*a580*/  F2FP.SATFINITE.E5M2.F32.PACK_AB_MERGE_C R31, RZ, R31, RZ ;  /* 0x0000001fff1f723e */ /* 0x000fe200048060ff */
[----:B------:R-:W-:Y:S01]  /*a590*/  FMUL R36, R36, R155 ;  /* 0x0000009b24247220 */ /* 0x000fe20000400000 */
[----:B------:R-:W-:Y:S01]  /*a5a0*/  F2FP.SATFINITE.E5M2.F32.PACK_AB_MERGE_C R33, RZ, R33, RZ ;  /* 0x00000021ff21723e */ /* 0x000fe200048060ff */
[-C--:B------:R-:W-:Y:S01]  /*a5b0*/  FMUL R37, R37, R155.reuse ;  /* 0x0000009b25257220 */ /* 0x080fe20000400000 */
[----:B0-----:R-:W-:Y:S01]  /*a5c0*/  F2FP.SATFINITE.E5M2.F32.PACK_AB_MERGE_C R3, RZ, R28, RZ ;  /* 0x0000001cff03723e */ /* 0x001fe200048060ff */
[----:B------:R0:W-:Y:S01]  /*a5d0*/  @!P2 STG.E.U8 desc[UR36][R4.64], R9 ;  /* 0x000000090400a986 */ /* 0x0001e2000c101124 */
[----:B------:R-:W-:Y:S01]  /*a5e0*/  ISETP.LT.OR P2, PT, R0, 0x9, !P0 ;  /* 0x000000090000780c */ /* 0x000fe20004741670 */
[----:B------:R-:W-:Y:S01]  /*a5f0*/  FMUL R38, R38, R155 ;  /* 0x0000009b26267220 */ /* 0x000fe20000400000 */
[----:B------:R-:W-:Y:S01]  /*a600*/  F2FP.SATFINITE.E5M2.F32.PACK_AB_MERGE_C R35, RZ, R35, RZ ;  /* 0x00000023ff23723e */ /* 0x000fe200048060ff */
[----:B------:R-:W-:Y:S01]  /*a610*/  @!P3 STG.E.U8 desc[UR36][R4.64+0x1], R27 ;  /* 0x0000011b0400b986 */ /* 0x000fe2000c101124 */
[C---:B------:R-:W-:Y:S01]  /*a620*/  ISETP.LT.OR P3, PT, R0.reuse, 0xa, !P0 ;  /* 0x0000000a0000780c */ /* 0x040fe20004761670 */
[----:B------:R-:W-:Y:S01]  /*a630*/  FMUL R39, R39, R155 ;  /* 0x0000009b27277220 */ /* 0x000fe20000400000 */
[----:B------:R-:W-:Y:S01]  /*a640*/  F2FP.SATFINITE.E5M2.F32.PACK_AB_MERGE_C R37, RZ, R37, RZ ;  /* 0x00000025ff25723e */ /* 0x000fe200048060ff */
[----:B------:R1:W-:Y:S01]  /*a650*/  @!P4 STG.E.U8 desc[UR36][R6.64+0x8], R3 ;  /* 0x000008030600c986 */ /* 0x0003e2000c101124 */
[----:B------:R-:W-:Y:S01]  /*a660*/  ISETP.LT.OR P4, PT, R0, 0x11, !P1 ;  /* 0x000000110000780c */ /* 0x000fe20004f81670 */
[-C--:B------:R-:W-:Y:S01]  /*a670*/  FMUL R40, R40, R155.reuse ;  /* 0x0000009b28287220 */ /* 0x080fe20000400000 */
[-C--:B------:R-:W-:Y:S01]  /*a680*/  FMUL R41, R41, R155.reuse ;  /* 0x0000009b29297220 */ /* 0x080fe20000400000 */
[----:B------:R-:W-:Y:S01]  /*a690*/  @!P5 STG.E.U8 desc[UR36][R6.64+0x9], R29 ;  /* 0x0000091d0600d986 */ /* 0x000fe2000c101124 */
[----:B------:R-:W-:Y:S01]  /*a6a0*/  ISETP.LT.OR P5, PT, R0, 0x12, !P1 ;  /* 0x000000120000780c */ /* 0x000fe20004fa1670 */
[-C--:B------:R-:W-:Y:S01]  /*a6b0*/  FMUL R42, R42, R155.reuse ;  /* 0x0000009b2a2a7220 */ /* 0x080fe20000400000 */
[----:B0-----:R-:W-:Y:S01]  /*a6c0*/  F2FP.SATFINITE.E5M2.F32.PACK_AB_MERGE_C R9, RZ, R30, RZ ;  /* 0x0000001eff09723e */ /* 0x001fe200048060ff */
[----:B------:R-:W-:Y:S01]  /*a6d0*/  FMUL R43, R43, R155 ;  /* 0x0000009b2b2b7220 */ /* 0x000fe20000400000 */
[----:B------:R-:W-:Y:S01]  /*a6e0*/  F2FP.SATFINITE.E5M2.F32.PACK_AB_MERGE_C R39, RZ, R39, RZ ;  /* 0x00000027ff27723e */ /* 0x000fe200048060ff */
[----:B------:R-:W-:Y:S01]  /*a6f0*/  @!P3 STG.E.U8 desc[UR36][R4.64+0x9], R31 ;  /* 0x0000091f0400b986 */ /* 0x000fe2000c101124 */
[----:B------:R-:W-:Y:S01]  /*a700*/  ISETP.LT.OR P3, PT, R0, 0x12, !P0 ;  /* 0x000000120000780c */ /* 0x000fe20004761670 */
[-C--:B------:R-:W-:Y:S01]  /*a710*/  FMUL R44, R44, R155.reuse ;  /* 0x0000009b2c2c7220 */ /* 0x080fe20000400000 */
[----:B-1----:R-:W-:Y:S01]  /*a720*/  F2FP.SATFINITE.E5M2.F32.PACK_AB_MERGE_C R3, RZ, R32, RZ ;  /* 0x00000020ff03723e */ /* 0x002fe200048060ff */
[----:B------:R0:W-:Y:S01]  /*a730*/  @!P2 STG.E.U8 desc[UR36][R4.64+0x8], R9 ;  /* 0x000008090400a986 */ /* 0x0001e2000c101124 */
[C---:B------:R-:W-:Y:S01]  /*a740*/  ISETP.LT.OR P2, PT, R0.reuse, 0x11, !P0 ;  /* 0x000000110000780c */ /* 0x040fe20004741670 */
[----:B------:R-:W-:Y:S01]  /*a750*/  FMUL R45, R45, R155 ;  /* 0x0000009b2d2d7220 */ /* 0x000fe20000400000 */
[----:B------:R-:W-:Y:S01]  /*a760*/  F2FP.SATFINITE.E5M2.F32.PACK_AB_MERGE_C R41, RZ, R41, RZ ;  /* 0x00000029ff29723e */ /* 0x000fe200048060ff */
[----:B------:R1:W-:Y:S01]  /*a770*/  @!P4 STG.E.U8 desc[UR36][R6.64+0x10], R3 ;  /* 0x000010030600c986 */ /* 0x0003e2000c101124 */
[----:B------:R-:W-:Y:S01]  /*a780*/  ISETP.LT.OR P4, PT, R0, 0x19, !P1 ;  /* 0x000000190000780c */ /* 0x000fe20004f81670 */
[----:B------:R-:W-:Y:S01]  /*a790*/  FMUL R46, R46, R155 ;  /* 0x0000009b2e2e7220 */ /* 0x000fe20000400000 */
[----:B------:R-:W-:Y:S01]  /*a7a0*/  F2FP.SATFINITE.E5M2.F32.PACK_AB_MERGE_C R43, RZ, R43, RZ ;  /* 0x0000002bff2b723e */ /* 0x000fe200048060ff */
[----:B------:R-:W-:Y:S01]  /*a7b0*/  @!P5 STG.E.U8 desc[UR36][R6.64+0x11], R33 ;  /* 0x000011210600d986 */ /* 0x000fe2000c101124 */
[----:B------:R-:W-:Y:S01]  /*a7c0*/  ISETP.LT.OR P5, PT, R0, 0x1a, !P1 ;  /* 0x0000001a0000780c */ /* 0x000fe20004fa1670 */
[----:B------:R-:W-:Y:S01]  /*a7d0*/  FMUL R47, R47, R155 ;  /* 0x0000009b2f2f7220 */ /* 0x000fe20000400000 */
[----:B------:R-:W-:Y:S01]  /*a7e0*/  F2FP.SATFINITE.E5M2.F32.PACK_AB_MERGE_C R45, RZ, R45, RZ ;  /* 0x0000002dff2d723e */ /* 0x000fe200048060ff */
[----:B------:R-:W-:Y:S01]  /*a7f0*/  @!P3 STG.E.U8 desc[UR36][R4.64+0x11], R35 ;  /* 0x000011230400b986 */ /* 0x000fe2000c101124 */
[----:B0-----:R-:W-:Y:S01]  /*a800*/  F2FP.SATFINITE.E5M2.F32.PACK_AB_MERGE_C R9, RZ, R34, RZ ;  /* 0x00000022ff09723e */ /* 0x001fe200048060ff */
[-C--:B------:R-:W-:Y:S01]  /*a810*/  FMUL R48, R48, R155.reuse ;  /* 0x0000009b30307220 */ /* 0x080fe20000400000 */
[C---:B------:R-:W-:Y:S01]  /*a820*/  ISETP.LT.OR P3, PT, R0.reuse, 0x1a, !P0 ;  /* 0x0000001a0000780c */ /* 0x040fe20004761670 */
[-C--:B------:R-:W-:Y:S01]  /*a830*/  FMUL R49, R49, R155.reuse ;  /* 0x0000009b31317220 */ /* 0x080fe20000400000 */
[----:B-1----:R-:W-:Y:S01]  /*a840*/  F2FP.SATFINITE.E5M2.F32.PACK_AB_MERGE_C R3, RZ, R36, RZ ;  /* 0x00000024ff03723e */ /* 0x002fe200048060ff */
[----:B------:R0:W-:Y:S01]  /*a850*/  @!P2 STG.E.U8 desc[UR36][R4.64+0x10], R9 ;  /* 0x000010090400a986 */ /* 0x0001e2000c101124 */
[----:B------:R-:W-:Y:S01]  /*a860*/  ISETP.LT.OR P2, PT, R0, 0x19, !P0 ;  /* 0x000000190000780c */ /* 0x000fe20004741670 */
[----:B------:R-:W-:Y:S01]  /*a870*/  FMUL R50, R50, R155 ;  /* 0x0000009b32327220 */ /* 0x000fe20000400000 */
[----:B------:R-:W-:Y:S01]  /*a880*/  F2FP.SATFINITE.E5M2.F32.PACK_AB_MERGE_C R47, RZ, R47, RZ ;  /* 0x0000002fff2f723e */ /* 0x000fe200048060ff */
[----:B------:R1:W-:Y:S01]  /*a890*/  @!P4 STG.E.U8 desc[UR36][R6.64+0x18], R3 ;  /* 0x000018030600c986 */ /* 0x0003e2000c101124 */
[C---:B------:R-:W-:Y:S01]  /*a8a0*/  ISETP.LT.OR P4, PT, R0.reuse, 0x21, !P1 ;  /* 0x000000210000780c */ /* 0x040fe20004f81670 */
[----:B------:R-:W-:Y:S01]  /*a8b0*/  FMUL R51, R51, R155 ;  /* 0x0000009b33337220 */ /* 0x000fe20000400000 */
[----:B------:R-:W-:Y:S01]  /*a8c0*/  F2FP.SATFINITE.E5M2.F32.PACK_AB_MERGE_C R49, RZ, R49, RZ ;  /* 0x00000031ff31723e */ /* 0x000fe200048060ff */
[----:B------:R-:W-:Y:S01]  /*a8d0*/  @!P5 STG.E.U8 desc[UR36][R6.64+0x19], R37 ;  /* 0x000019250600d986 */ /* 0x000fe2000c101124 */
[----:B------:R-:W-:Y:S01]  /*a8e0*/  ISETP.LT.OR P5, PT, R0, 0x22, !P1 ;  /* 0x000000220000780c */ /* 0x000fe20004fa1670 */
[-C--:B------:R-:W-:Y:S01]  /*a8f0*/  FMUL R52, R52, R155.reuse ;  /* 0x0000009b34347220 */ /* 0x080fe20000400000 */
[-C--:B------:R-:W-:Y:S01]  /*a900*/  FMUL R53, R53, R155.reuse ;  /* 0x0000009b35357220 */ /* 0x080fe20000400000 */
[----:B0-----:R-:W-:Y:S01]  /*a910*/  F2FP.SATFINITE.E5M2.F32.PACK_AB_MERGE_C R9, RZ, R38, RZ ;  /* 0x00000026ff09723e */ /* 0x001fe200048060ff */
        /* <DEDUP_REMOVED lines=339> */
[-C--:B------:R-:W-:Y:S01]  /*be50*/  FMUL R150, R150, R155.reuse ;  /* 0x0000009b96967220 */ /* 0x080fe20000400000 */
[----:B------:R-:W-:Y:S01]  /*be60*/  FMUL R151, R151, R155 ;  /* 0x0000009b97977220 */ /* 0x000fe20000400000 */
[----:B------:R1:W-:Y:S01]  /*be70*/  @!P4 STG.E.U8 desc[UR36][R6.64+0xb8], R3 ;  /* 0x0000b8030600c986 */ /* 0x0003e2000c101124 */
[----:B------:R-:W-:-:S02]  /*be80*/  ISETP.LT.OR P4, PT, R0, 0xc1, !P1 ;  /* 0x000000c10000780c */ /* 0x000fc40004f81670 */
[----:B------:R-:W-:Y:S01]  /*be90*/  F2FP.SATFINITE.E5M2.F32.PACK_AB_MERGE_C R147, RZ, R147, RZ ;  /* 0x00000093ff93723e */ /* 0x000fe200048060ff */
[----:B------:R-:W-:Y:S01]  /*bea0*/  @!P5 STG.E.U8 desc[UR36][R6.64+0xb9], R117 ;  /* 0x0000b9750600d986 */ /* 0x000fe2000c101124 */
[C---:B------:R-:W-:Y:S02]  /*beb0*/  ISETP.LT.OR P5, PT, R0.reuse, 0xc2, !P1 ;  /* 0x000000c20000780c */ /* 0x040fe40004fa1670 */
[----:B------:R-:W-:Y:S01]  /*bec0*/  F2FP.SATFINITE.E5M2.F32.PACK_AB_MERGE_C R149, RZ, R149, RZ ;  /* 0x00000095ff95723e */ /* 0x000fe200048060ff */
[----:B------:R-:W-:Y:S01]  /*bed0*/  @!P3 STG.E.U8 desc[UR36][R4.64+0xb9], R119 ;  /* 0x0000b9770400b986 */ /* 0x000fe2000c101124 */
[----:B0-----:R-:W-:Y:S02]  /*bee0*/  F2FP.SATFINITE.E5M2.F32.PACK_AB_MERGE_C R9, RZ, R118, RZ ;  /* 0x00000076ff09723e */ /* 0x001fe400048060ff */
[C---:B------:R-:W-:Y:S02]  /*bef0*/  ISETP.LT.OR P3, PT, R0.reuse, 0xc2, !P0 ;  /* 0x000000c20000780c */ /* 0x040fe40004761670 */
[----:B-1----:R-:W-:Y:S01]  /*bf00*/  F2FP.SATFINITE.E5M2.F32.PACK_AB_MERGE_C R3, RZ, R120, RZ ;  /* 0x00000078ff03723e */ /* 0x002fe200048060ff */
[----:B------:R0:W-:Y:S01]  /*bf10*/  @!P2 STG.E.U8 desc[UR36][R4.64+0xb8], R9 ;  /* 0x0000b8090400a986 */ /* 0x0001e2000c101124 */
[----:B------:R-:W-:-:S02]  /*bf20*/  ISETP.LT.OR P2, PT, R0, 0xc1, !P0 ;  /* 0x000000c10000780c */ /* 0x000fc40004741670 */
[----:B------:R-:W-:Y:S01]  /*bf30*/  F2FP.SATFINITE.E5M2.F32.PACK_AB_MERGE_C R11, RZ, R150, RZ ;  /* 0x00000096ff0b723e */ /* 0x000fe200048060ff */
[----:B------:R1:W-:Y:S01]  /*bf40*/  @!P4 STG.E.U8 desc[UR36][R6.64+0xc0], R3 ;  /* 0x0000c0030600c986 */ /* 0x0003e2000c101124 */
[C---:B------:R-:W-:Y:S02]  /*bf50*/  ISETP.LT.OR P4, PT, R0.reuse, 0xc9, !P1 ;  /* 0x000000c90000780c */ /* 0x040fe40004f81670 */
[----:B------:R-:W-:Y:S01]  /*bf60*/  F2FP.SATFINITE.E5M2.F32.PACK_AB_MERGE_C R151, RZ, R151, RZ ;  /* 0x00000097ff97723e */ /* 0x000fe200048060ff */
[----:B------:R-:W-:Y:S01]  /*bf70*/  @!P5 STG.E.U8 desc[UR36][R6.64+0xc1], R121 ;  /* 0x0000c1790600d986 */ /* 0x000fe2000c101124 */
[C---:B------:R-:W-:Y:S02]  /*bf80*/  ISETP.LT.OR P5, PT, R0.reuse, 0xca, !P1 ;  /* 0x000000ca0000780c */ /* 0x040fe40004fa1670 */
[----:B0-----:R-:W-:Y:S01]  /*bf90*/  F2FP.SATFINITE.E5M2.F32.PACK_AB_MERGE_C R9, RZ, R122, RZ ;  /* 0x0000007aff09723e */ /* 0x001fe200048060ff */
[----:B------:R-:W-:Y:S01]  /*bfa0*/  @!P3 STG.E.U8 desc[UR36][R4.64+0xc1], R123 ;  /* 0x0000c17b0400b986 */ /* 0x000fe2000c101124 */
[----:B------:R-:W-:-:S02]  /*bfb0*/  ISETP.LT.OR P3, PT, R0, 0xca, !P0 ;  /* 0x000000ca0000780c */ /* 0x000fc40004761670 */
[----:B-1----:R-:W-:Y:S01]  /*bfc0*/  F2FP.SATFINITE.E5M2.F32.PACK_AB_MERGE_C R3, RZ, R124, RZ ;  /* 0x0000007cff03723e */ /* 0x002fe200048060ff */
[----:B------:R0:W-:Y:S01]  /*bfd0*/  @!P2 STG.E.U8 desc[UR36][R4.64+0xc0], R9 ;  /* 0x0000c0090400a986 */ /* 0x0001e2000c101124 */
[----:B------:R-:W-:-:S03]  /*bfe0*/  ISETP.LT.OR P2, PT, R0, 0xc9, !P0 ;  /* 0x000000c90000780c */ /* 0x000fc60004741670 */
[----:B------:R1:W-:Y:S01]  /*bff0*/  @!P4 STG.E.U8 desc[UR36][R6.64+0xc8], R3 ;  /* 0x0000c8030600c986 */ /* 0x0003e2000c101124 */
[----:B------:R-:W-:-:S03]  /*c000*/  ISETP.LT.OR P4, PT, R0, 0xd1, !P1 ;  /* 0x000000d10000780c */ /* 0x000fc60004f81670 */
[----:B------:R-:W-:Y:S01]  /*c010*/  @!P5 STG.E.U8 desc[UR36][R6.64+0xc9], R125 ;  /* 0x0000c97d0600d986 */ /* 0x000fe2000c101124 */
[C---:B------:R-:W-:Y:S02]  /*c020*/  ISETP.LT.OR P5, PT, R0.reuse, 0xd2, !P1 ;  /* 0x000000d20000780c */ /* 0x040fe40004fa1670 */
[----:B0-----:R-:W-:Y:S01]  /*c030*/  F2FP.SATFINITE.E5M2.F32.PACK_AB_MERGE_C R9, RZ, R126, RZ ;  /* 0x0000007eff09723e */ /* 0x001fe200048060ff */
[----:B------:R-:W-:Y:S01]  /*c040*/  @!P3 STG.E.U8 desc[UR36][R4.64+0xc9], R127 ;  /* 0x0000c97f0400b986 */ /* 0x000fe2000c101124 */
[C---:B------:R-:W-:Y:S02]  /*c050*/  ISETP.LT.OR P3, PT, R0.reuse, 0xd2, !P0 ;  /* 0x000000d20000780c */ /* 0x040fe40004761670 */
        /* <DEDUP_REMOVED lines=36> */
[----:B------:R-:W-:Y:S02]  /*c2a0*/  ISETP.LT.OR P5, PT, R0, 0xf1, !P1 ;  /* 0x000000f10000780c */ /* 0x000fe40004fa1670 */
[----:B0-----:R-:W-:Y:S02]  /*c2b0*/  F2FP.SATFINITE.E5M2.F32.PACK_AB_MERGE_C R9, RZ, R142, RZ ;  /* 0x0000008eff09723e */ /* 0x001fe400048060ff */
[----:B-1----:R-:W-:-:S03]  /*c2c0*/  F2FP.SATFINITE.E5M2.F32.PACK_AB_MERGE_C R3, RZ, R144, RZ ;  /* 0x00000090ff03723e */ /* 0x002fc600048060ff */
[----:B------:R0:W-:Y:S01]  /*c2d0*/  @!P2 STG.E.U8 desc[UR36][R4.64+0xe8], R9 ;  /* 0x0000e8090400a986 */ /* 0x0001e2000c101124 */
[----:B------:R-:W-:-:S03]  /*c2e0*/  ISETP.LT.OR P2, PT, R0, 0xf1, !P0 ;  /* 0x000000f10000780c */ /* 0x000fc60004741670 */
[----:B------:R-:W-:Y:S01]  /*c2f0*/  @!P4 STG.E.U8 desc[UR36][R4.64+0xe9], R143 ;  /* 0x0000e98f0400c986 */ /* 0x000fe2000c101124 */
[----:B------:R-:W-:-:S03]  /*c300*/  ISETP.LT.OR P4, PT, R0, 0xf2, !P0 ;  /* 0x000000f20000780c */ /* 0x000fc60004781670 */
[----:B------:R-:W-:Y:S01]  /*c310*/  @!P3 STG.E.U8 desc[UR36][R6.64+0xf1], R145 ;  /* 0x0000f1910600b986 */ /* 0x000fe2000c101124 */
[C---:B------:R-:W-:Y:S02]  /*c320*/  ISETP.LT.OR P3, PT, R0.reuse, 0xf9, !P1 ;  /* 0x000000f90000780c */ /* 0x040fe40004f61670 */
[C---:B------:R-:W-:Y:S01]  /*c330*/  ISETP.LT.OR P1, PT, R0.reuse, 0xfa, !P1 ;  /* 0x000000fa0000780c */ /* 0x040fe20004f21670 */
[----:B------:R1:W-:Y:S01]  /*c340*/  @!P5 STG.E.U8 desc[UR36][R6.64+0xf0], R3 ;  /* 0x0000f0030600d986 */ /* 0x0003e2000c101124 */
[C---:B------:R-:W-:Y:S02]  /*c350*/  ISETP.LT.OR P5, PT, R0.reuse, 0xf9, !P0 ;  /* 0x000000f90000780c */ /* 0x040fe400047a1670 */
[----:B------:R-:W-:Y:S02]  /*c360*/  ISETP.LT.OR P0, PT, R0, 0xfa, !P0 ;  /* 0x000000fa0000780c */ /* 0x000fe40004701670 */
[----:B0-----:R-:W-:Y:S01]  /*c370*/  F2FP.SATFINITE.E5M2.F32.PACK_AB_MERGE_C R9, RZ, R146, RZ ;  /* 0x00000092ff09723e */ /* 0x001fe200048060ff */
[----:B------:R0:W-:Y:S04]  /*c380*/  @!P4 STG.E.U8 desc[UR36][R4.64+0xf1], R147 ;  /* 0x0000f1930400c986 */ /* 0x0001e8000c101124 */
[----:B------:R0:W-:Y:S01]  /*c390*/  @!P2 STG.E.U8 desc[UR36][R4.64+0xf0], R9 ;  /* 0x0000f0090400a986 */ /* 0x0001e2000c101124 */
[----:B-1----:R-:W-:-:S03]  /*c3a0*/  F2FP.SATFINITE.E5M2.F32.PACK_AB_MERGE_C R3, RZ, R148, RZ ;  /* 0x00000094ff03723e */ /* 0x002fc600048060ff */
[----:B------:R0:W-:Y:S04]  /*c3b0*/  @!P1 STG.E.U8 desc[UR36][R6.64+0xf9], R149 ;  /* 0x0000f99506009986 */ /* 0x0001e8000c101124 */
[----:B------:R0:W-:Y:S04]  /*c3c0*/  @!P3 STG.E.U8 desc[UR36][R6.64+0xf8], R3 ;  /* 0x0000f8030600b986 */ /* 0x0001e8000c101124 */
[----:B------:R0:W-:Y:S04]  /*c3d0*/  @!P5 STG.E.U8 desc[UR36][R4.64+0xf8], R11 ;  /* 0x0000f80b0400d986 */ /* 0x0001e8000c101124 */
[----:B------:R0:W-:Y:S02]  /*c3e0*/  @!P0 STG.E.U8 desc[UR36][R4.64+0xf9], R151 ;  /* 0x0000f99704008986 */ /* 0x0001e4000c101124 */
.L_x_297:
[----:B------:R-:W-:Y:S05]  /*c3f0*/  BSYNC B0 ;  /* 0x0000000000007941 */ /* 0x000fea0003800000 */
.L_x_39:
[----:B------:R-:W-:Y:S01]  /*c400*/  ULDC UR4, c[0x0][0xc] ;  /* 0x0000030000047ab9 */ /* 0x000fe20000000800 */
[----:B------:R-:W-:Y:S01]  /*c410*/  ULDC UR5, c[0x0][0x10] ;  /* 0x0000040000057ab9 */ /* 0x000fe20000000800 */
[----:B0-----:R-:W0:Y:S01]  /*c420*/  LDC R3, c[0x0][0x14] ;  /* 0x00000500ff037b82 */ /* 0x001e220000000800 */
[----:B------:R-:W-:Y:S01]  /*c430*/  UIMAD.WIDE.U32 UR4, UR4, UR5, URZ ;  /* 0x00000005040472a5 */ /* 0x000fe2000f8e003f */
[----:B-----5:R-:W-:Y:S01]  /*c440*/  PRMT R0, RZ, 0x7610, R0 ;  /* 0x00007610ff007816 */ /* 0x020fe20000000000 */
[----:B-1----:R-:W-:Y:S02]  /*c450*/  IMAD.MOV.U32 R153, RZ, RZ, -0x1 ;  /* 0xffffffffff997424 */ /* 0x002fe400078e00ff */
[----:B------:R-:W-:Y:S02]  /*c460*/  IMAD.MOV.U32 R152, RZ, RZ, -0x1 ;  /* 0xffffffffff987424 */ /* 0x000fe400078e00ff */
[----:B0-----:R-:W-:-:S04]  /*c470*/  IMAD.WIDE.U32 R16, R3, UR4, R16 ;  /* 0x0000000403107c25 */ /* 0x001fc8000f8e0010 */
[----:B------:R-:W-:Y:S01]  /*c480*/  IMAD R3, R3, UR5, RZ ;  /* 0x0000000503037c24 */ /* 0x000fe2000f8e02ff */
[----:B------:R-:W-:Y:S02]  /*c490*/  ULDC.64 UR4, c[0x0][0x650] ;  /* 0x0001940000047ab9 */ /* 0x000fe40000000a00 */
[----:B------:R-:W-:Y:S01]  /*c4a0*/  ISETP.GE.U32.AND P0, PT, R16, UR4, PT ;  /* 0x0000000410007c0c */ /* 0x000fe2000bf06070 */
[----:B------:R-:W-:-:S05]  /*c4b0*/  IMAD.IADD R17, R17, 0x1, R3 ;  /* 0x0000000111117824 */ /* 0x000fca00078e0203 */
[----:B------:R-:W-:-:S13]  /*c4c0*/  ISETP.GE.U32.AND.EX P0, PT, R17, UR5, PT, P0 ;  /* 0x0000000511007c0c */ /* 0x000fda000bf06100 */
[----:B------:R-:W-:Y:S05]  /*c4d0*/  @P0 BRA `(.L_x_298) ;  /* 0x0000000400640947 */ /* 0x000fea0003800000 */
[----:B------:R-:W0:Y:S01]  /*c4e0*/  S2R R12, SR_CTAID.X ;  /* 0x00000000000c7919 */ /* 0x000e220000002500 */
[----:B--2-4-:R-:W1:Y:S01]  /*c4f0*/  LDC.64 R10, c[0x0][0x628] ;  /* 0x00018a00ff0a7b82 */ /* 0x014e620000000a00 */
[----:B------:R-:W-:Y:S01]  /*c500*/  ULDC UR4, c[0x0][0x150] ;  /* 0x0000540000047ab9 */ /* 0x000fe20000000800 */
[----:B------:R-:W-:Y:S01]  /*c510*/  IMAD.MOV.U32 R8, RZ, RZ, R16 ;  /* 0x000000ffff087224 */ /* 0x000fe200078e0010 */
[----:B------:R-:W2:Y:S01]  /*c520*/  S2R R22, SR_CTAID.Y ;  /* 0x0000000000167919 */ /* 0x000ea20000002600 */
[----:B------:R-:W-:-:S04]  /*c530*/  IMAD.MOV.U32 R9, RZ, RZ, R17 ;  /* 0x000000ffff097224 */ /* 0x000fc800078e0011 */
[----:B------:R-:W4:Y:S08]  /*c540*/  LDC R21, c[0x0][0x144] ;  /* 0x00005100ff157b82 */ /* 0x000f300000000800 */
[----:B------:R-:W2:Y:S08]  /*c550*/  LDC R0, c[0x0][0x630] ;  /* 0x00018c00ff007b82 */ /* 0x000eb00000000800 */
[----:B------:R-:W2:Y:S01]  /*c560*/  LDC.64 R14, c[0x0][0x620] ;  /* 0x00018800ff0e7b82 */ /* 0x000ea20000000a00 */
[----:B-1----:R-:W-:-:S04]  /*c570*/  ISETP.NE.U32.AND P0, PT, R10, RZ, PT ;  /* 0x000000ff0a00720c */ /* 0x002fc80003f05070 */
[----:B------:R-:W-:Y:S02]  /*c580*/  ISETP.NE.AND.EX P0, PT, R11, RZ, PT, P0 ;  /* 0x000000ff0b00720c */ /* 0x000fe40003f05300 */
[----:B0-----:R-:W-:-:S05]  /*c590*/  I2FP.F32.U32 R3, R12 ;  /* 0x0000000c00037245 */ /* 0x001fca0000201000 */
[----:B------:R-:W-:-:S04]  /*c5a0*/  FMUL R3, R3, UR4 ;  /* 0x0000000403037c20 */ /* 0x000fc80008400000 */
[----:B------:R0:W1:Y:S02]  /*c5b0*/  F2I.U32.TRUNC.NTZ R20, R3 ;  /* 0x0000000300147305 */ /* 0x000064000020f000 */
[----:B----4-:R-:W-:Y:S05]  /*c5c0*/  @!P0 BRA `(.L_x_299) ;  /* 0x0000000000288947 */ /* 0x010fea0003800000 */
[----:B0-----:R-:W0:Y:S02]  /*c5d0*/  LDC R3, c[0x0][0x634] ;  /* 0x00018d00ff037b82 */ /* 0x001e240000000800 */
[----:B0-----:R-:W-:-:S05]  /*c5e0*/  IADD3 R3, P0, R16, R3, RZ ;  /* 0x0000000310037210 */ /* 0x001fca0007f1e0ff */
[----:B------:R-:W-:-:S04]  /*c5f0*/  IMAD.X R13, RZ, RZ, R17, P0 ;  /* 0x000000ffff0d7224 */ /* 0x000fc800000e0611 */
[----:B------:R-:W-:-:S04]  /*c600*/  IMAD.WIDE.U32 R4, R13, R10, RZ ;  /* 0x0000000a0d047225 */ /* 0x000fc800078e00ff */
[----:B---3--:R-:W-:-:S04]  /*c610*/  IMAD.WIDE.U32 R6, P0, R3, R11, R4 ;  /* 0x0000000b03067225 */ /* 0x008fc80007800004 */
[----:B------:R-:W-:-:S04]  /*c620*/  IMAD.WIDE.U32 R4, R3, R10, RZ ;  /* 0x0000000a03047225 */ /* 0x000fc800078e00ff */
[----:B------:R-:W-:Y:S01]  /*c630*/  IMAD.X R9, RZ, RZ, RZ, P0 ;  /* 0x000000ffff097224 */ /* 0x000fe200000e06ff */
[----:B------:R-:W-:Y:S01]  /*c640*/  IADD3 RZ, P0, R5, R6, RZ ;  /* 0x0000000605ff7210 */ /* 0x000fe20007f1e0ff */
[----:B------:R-:W-:-:S04]  /*c650*/  IMAD.MOV.U32 R8, RZ, RZ, R7 ;  /* 0x000000ffff087224 */ /* 0x000fc800078e0007 */
[----:B------:R-:W-:-:S08]  /*c660*/  IMAD.WIDE.U32.X R8, R13, R11, R8, P0 ;  /* 0x0000000b0d087225 */ /* 0x000fd000000e0408 */
.L_x_299:
[----:B------:R-:W4:Y:S01]  /*c670*/  LDC.64 R26, c[0x0][0x640] ;  /* 0x00019000ff1a7b82 */ /* 0x000f220000000a00 */
[-CC-:B--2---:R-:W-:Y:S01]  /*c680*/  SHF.R.U64 R152, R8, R0.reuse, R9.reuse ;  /* 0x0000000008987219 */ /* 0x184fe20000001209 */
[----:B-1----:R-:W-:Y:S01]  /*c690*/  IMAD.MOV R20, RZ, RZ, -R20 ;  /* 0x000000ffff147224 */ /* 0x002fe200078e0a14 */
[----:B------:R-:W-:Y:S01]  /*c6a0*/  SHF.R.U32.HI R0, RZ, R0, R9 ;  /* 0x00000000ff007219 */ /* 0x000fe20000011609 */
[----:B------:R-:W-:Y:S01]  /*c6b0*/  ULDC UR4, c[0x0][0x154] ;  /* 0x0000550000047ab9 */ /* 0x000fe20000000800 */
[----:B0-----:R-:W-:Y:S01]  /*c6c0*/  IADD3 R3, P0, RZ, -R152, RZ ;  /* 0x80000098ff037210 */ /* 0x001fe20007f1e0ff */
[----:B------:R-:W-:Y:S02]  /*c6d0*/  IMAD R21, R21, R20, R12 ;  /* 0x0000001415157224 */ /* 0x000fe400078e020c */
[----:B---3--:R-:W0:Y:S01]  /*c6e0*/  LDC R6, c[0x0][0x618] ;  /* 0x00018600ff067b82 */ /* 0x008e220000000800 */
[----:B------:R-:W-:Y:S02]  /*c6f0*/  IMAD.MOV.U32 R7, RZ, RZ, 0x1 ;  /* 0x00000001ff077424 */ /* 0x000fe400078e00ff */
[----:B------:R-:W-:-:S04]  /*c700*/  IMAD.X R5, RZ, RZ, ~R0, P0 ;  /* 0x000000ffff057224 */ /* 0x000fc800000e0e00 */
[-C--:B------:R-:W-:Y:S01]  /*c710*/  IMAD R0, R5, R14.reuse, RZ ;  /* 0x0000000e05007224 */ /* 0x080fe200078e02ff */
[----:B------:R-:W1:Y:S01]  /*c720*/  LDC R8, c[0x0][0x608] ;  /* 0x00018200ff087b82 */ /* 0x000e620000000800 */
[----:B------:R-:W-:-:S04]  /*c730*/  IMAD.WIDE.U32 R4, R3, R14, R16 ;  /* 0x0000000e03047225 */ /* 0x000fc800078e0010 */
[----:B------:R-:W-:Y:S01]  /*c740*/  IMAD R3, R3, R15, R0 ;  /* 0x0000000f03037224 */ /* 0x000fe200078e0200 */
[----:B------:R-:W-:Y:S02]  /*c750*/  I2FP.F32.U32 R0, R22 ;  /* 0x0000001600007245 */ /* 0x000fe40000201000 */
[----:B------:R-:W2:Y:S01]  /*c760*/  LDC R24, c[0x0][0x658] ;  /* 0x00019600ff187b82 */ /* 0x000ea20000000800 */
[----:B------:R-:W-:Y:S01]  /*c770*/  IMAD.IADD R3, R5, 0x1, R3 ;  /* 0x0000000105037824 */ /* 0x000fe200078e0203 */
[----:B----4-:R-:W-:Y:S01]  /*c780*/  ISETP.NE.U32.AND P0, PT, R26, RZ, PT ;  /* 0x000000ff1a00720c */ /* 0x010fe20003f05070 */
[----:B------:R-:W-:Y:S01]  /*c790*/  FMUL R0, R0, UR4 ;  /* 0x0000000400007c20 */ /* 0x000fe20008400000 */
[----:B------:R-:W-:Y:S02]  /*c7a0*/  IMAD.MOV.U32 R5, RZ, RZ, -0x1 ;  /* 0xffffffffff057424 */ /* 0x000fe400078e00ff */
[----:B------:R-:W-:Y:S01]  /*c7b0*/  ISETP.NE.AND.EX P0, PT, R27, RZ, PT, P0 ;  /* 0x000000ff1b00720c */ /* 0x000fe20003f05300 */
[----:B------:R3:W4:Y:S01]  /*c7c0*/  F2I.U32.TRUNC.NTZ R13, R0 ;  /* 0x00000000000d7305 */ /* 0x000722000020f000 */
[----:B------:R-:W3:Y:S01]  /*c7d0*/  LDC R15, c[0x0][0x148] ;  /* 0x00005200ff0f7b82 */ /* 0x000ee20000000800 */
[----:B0-----:R-:W-:-:S02]  /*c7e0*/  SHF.R.U64 R12, R4, R6, R3 ;  /* 0x00000006040c7219 */ /* 0x001fc40000001203 */
[----:B------:R-:W-:-:S05]  /*c7f0*/  SHF.R.U32.HI R3, RZ, R6, R3 ;  /* 0x00000006ff037219 */ /* 0x000fca0000011603 */
[----:B------:R-:W0:Y:S01]  /*c800*/  LDC R20, c[0x0][0x600] ;  /* 0x00018000ff147b82 */ /* 0x000e220000000800 */
[-CC-:B-1----:R-:W-:Y:S02]  /*c810*/  SHF.R.U64 R10, R12, R8.reuse, R3.reuse ;  /* 0x000000080c0a7219 */ /* 0x182fe40000001203 */
[----:B------:R-:W-:-:S05]  /*c820*/  SHF.R.U32.HI R3, RZ, R8, R3 ;  /* 0x00000008ff037219 */ /* 0x000fca0000011603 */
[----:B------:R-:W1:Y:S01]  /*c830*/  LDC R25, c[0x0][0x648] ;  /* 0x00019200ff197b82 */ /* 0x000e620000000800 */
[-C--:B--2---:R-:W-:Y:S02]  /*c840*/  SHF.L.U32 R4, R5, R24.reuse, RZ ;  /* 0x0000001805047219 */ /* 0x084fe400000006ff */
[--C-:B------:R-:W-:Y:S02]  /*c850*/  SHF.R.U64 R14, R10, R24, R3.reuse ;  /* 0x000000180a0e7219 */ /* 0x100fe40000001203 */
[----:B------:R-:W-:Y:S02]  /*c860*/  LOP3.LUT R23, RZ, R4, RZ, 0x33, !PT ;  /* 0x00000004ff177212 */ /* 0x000fe400078e33ff */
[-C--:B------:R-:W-:Y:S01]  /*c870*/  SHF.R.U32.HI R5, RZ, R24.reuse, R3 ;  /* 0x00000018ff057219 */ /* 0x080fe20000011603 */
[----:B------:R-:W2:Y:S01]  /*c880*/  LDC R28, c[0x0][0x638] ;  /* 0x00018e00ff1c7b82 */ /* 0x000ea20000000800 */
[----:B------:R-:W-:Y:S01]  /*c890*/  SHF.L.U32 R154, R7, R24, RZ ;  /* 0x00000018079a7219 */ /* 0x000fe200000006ff */
[----:B------:R-:W-:-:S06]  /*c8a0*/  IMAD.MOV.U32 R4, RZ, RZ, R14 ;  /* 0x000000ffff047224 */ /* 0x000fcc00078e000e */
[----:B------:R-:W0:Y:S01]  /*c8b0*/  LDC R29, c[0x0][0x610] ;  /* 0x00018400ff1d7b82 */ /* 0x000e220000000800 */
[----:B----4-:R-:W-:Y:S05]  /*c8c0*/  @!P0 BRA `(.L_x_300) ;  /* 0x0000000000288947 */ /* 0x010fea0003800000 */
[----:B------:R-:W4:Y:S02]  /*c8d0*/  LDC R3, c[0x0][0x64c] ;  /* 0x00019300ff037b82 */ /* 0x000f240000000800 */
[----:B----4-:R-:W-:-:S05]  /*c8e0*/  IADD3 R3, P0, R14, R3, RZ ;  /* 0x000000030e037210 */ /* 0x010fca0007f1e0ff */
        /* <DEDUP_REMOVED lines=8> */
.L_x_300:
[----:B------:R-:W-:Y:S01]  /*c970*/  ISETP.NE.AND P0, PT, R2, 0x1, PT ;  /* 0x000000010200780c */ /* 0x000fe20003f05270 */
[----:B0-----:R-:W-:Y:S01]  /*c980*/  VIADD R7, R20, 0xffffffff ;  /* 0xffffffff14077836 */ /* 0x001fe20000000000 */
[----:B-1-3--:R-:W-:Y:S01]  /*c990*/  SHF.R.U64 R0, R4, R25, R5 ;  /* 0x0000001904007219 */ /* 0x00afe20000001205 */
[----:B------:R-:W-:Y:S01]  /*c9a0*/  IMAD.MOV R13, RZ, RZ, -R13 ;  /* 0x000000ffff0d7224 */ /* 0x000fe200078e0a0d */
[----:B------:R-:W-:Y:S01]  /*c9b0*/  LOP3.LUT R5, R10, R23, RZ, 0xc0, !PT ;  /* 0x000000170a057212 */ /* 0x000fe200078ec0ff */
[----:B------:R-:W-:Y:S02]  /*c9c0*/  IMAD.MOV.U32 R4, RZ, RZ, 0x1 ;  /* 0x00000001ff047424 */ /* 0x000fe400078e00ff */
[----:B------:R-:W-:Y:S02]  /*c9d0*/  IMAD.MOV R3, RZ, RZ, -R0 ;  /* 0x000000ffff037224 */ /* 0x000fe400078e0a00 */
[----:B------:R-:W-:Y:S01]  /*c9e0*/  IMAD R154, R154, R0, R5 ;  /* 0x000000009a9a7224 */ /* 0x000fe200078e0205 */
[----:B------:R-:W-:Y:S01]  /*c9f0*/  LOP3.LUT R5, R12, R7, RZ, 0xc0, !PT ;  /* 0x000000070c057212 */ /* 0x000fe200078ec0ff */
[----:B--2---:R-:W-:-:S02]  /*ca00*/  IMAD R0, R3, R28, R14 ;  /* 0x0000001c03007224 */ /* 0x004fc400078e020e */
[----:B------:R-:W-:Y:S02]  /*ca10*/  @P0 IMAD R21, R15, R13, R22 ;  /* 0x0000000d0f150224 */ /* 0x000fe400078e0216 */
[----:B------:R-:W-:Y:S01]  /*ca20*/  IMAD R3, R0, R20, R5 ;  /* 0x0000001400037224 */ /* 0x000fe200078e0205 */
[----:B------:R-:W-:Y:S01]  /*ca30*/  PRMT R0, R4, 0x7610, R0 ;  /* 0x0000761004007816 */ /* 0x000fe20000000000 */
[----:B------:R-:W-:-:S05]  /*ca40*/  IMAD R154, R154, R29, R21 ;  /* 0x0000001d9a9a7224 */ /* 0x000fca00078e0215 */
[----:B------:R-:W-:Y:S02]  /*ca50*/  SEL R153, R3, R154, !P0 ;  /* 0x0000009a03997207 */ /* 0x000fe40004000000 */
[----:B------:R-:W-:-:S07]  /*ca60*/  SEL R154, R154, R3, !P0 ;  /* 0x000000039a9a7207 */ /* 0x000fce0004000000 */
.L_x_298:
[----:B------:R-:W-:-:S13]  /*ca70*/  LOP3.LUT P0, RZ, R0, 0xff, RZ, 0xc0, !PT ;  /* 0x000000ff00ff7812 */ /* 0x000fda000780c0ff */
[----:B------:R-:W-:Y:S05]  /*ca80*/  @P0 BRA `(.L_x_301) ;  /* 0xffffff4400240947 */ /* 0x000fea000383ffff */
[----:B------:R-:W-:Y:S05]  /*ca90*/  EXIT ;  /* 0x000000000000794d */ /* 0x000fea0003800000 */
.L_x_3:
[----:B0-----:R-:W-:Y:S01]  /*caa0*/  ULDC.64 UR4, c[0x0][0x650] ;  /* 0x0001940000047ab9 */ /* 0x001fe20000000a00 */
        /* <DEDUP_REMOVED lines=25> */
.L_x_303:
[-CC-:B------:R-:W-:Y:S01]  /*cc40*/  SHF.R.U64 R29, R10, R14.reuse, R11.reuse ;  /* 0x0000000e0a1d7219 */ /* 0x180fe2000000120b */
[----:B------:R-:W0:Y:S01]  /*cc50*/  LDC.64 R22, c[0x0][0x640] ;  /* 0x00019000ff167b82 */ /* 0x000e220000000a00 */
[----:B------:R-:W-:Y:S01]  /*cc60*/  SHF.R.U32.HI R5, RZ, R14, R11 ;  /* 0x0000000eff057219 */ /* 0x000fe2000001160b */
[----:B------:R-:W-:Y:S01]  /*cc70*/  ULDC UR4, c[0x0][0x150] ;  /* 0x0000540000047ab9 */ /* 0x000fe20000000800 */
[----:B------:R-:W-:Y:S02]  /*cc80*/  IADD3 R9, P0, RZ, -R29, RZ ;  /* 0x8000001dff097210 */ /* 0x000fe40007f1e0ff */
[----:B------:R-:W-:-:S03]  /*cc90*/  I2FP.F32.U32 R6, R4 ;  /* 0x0000000400067245 */ /* 0x000fc60000201000 */
[----:B------:R-:W1:Y:S01]  /*cca0*/  LDC R12, c[0x0][0x618] ;  /* 0x00018600ff0c7b82 */ /* 0x000e620000000800 */
[----:B------:R-:W-:Y:S02]  /*ccb0*/  IMAD.X R5, RZ, RZ, ~R5, P0 ;  /* 0x000000ffff057224 */ /* 0x000fe400000e0e05 */
[----:B------:R-:W-:Y:S01]  /*ccc0*/  FMUL R11, R6, UR4 ;  /* 0x00000004060b7c20 */ /* 0x000fe20008400000 */
[----:B------:R-:W-:Y:S01]  /*ccd0*/  IMAD.WIDE.U32 R6, R9, R20, R16 ;  /* 0x0000001409067225 */ /* 0x000fe200078e0010 */
[----:B------:R-:W-:-:S03]  /*cce0*/  ULDC UR4, c[0x0][0x154] ;  /* 0x0000550000047ab9 */ /* 0x000fc60000000800 */
[----:B------:R-:W-:Y:S01]  /*ccf0*/  IMAD R8, R5, R20, RZ ;  /* 0x0000001405087224 */ /* 0x000fe200078e02ff */
[----:B------:R-:W2:Y:S01]  /*cd00*/  LDC R13, c[0x0][0x144] ;  /* 0x00005100ff0d7b82 */ /* 0x000ea20000000800 */
[----:B------:R-:W3:Y:S02]  /*cd10*/  F2I.U32.TRUNC.NTZ R11, R11 ;  /* 0x0000000b000b7305 */ /* 0x000ee4000020f000 */
[----:B------:R-:W-:Y:S02]  /*cd20*/  IMAD R5, R9, R21, R8 ;  /* 0x0000001509057224 */ /* 0x000fe400078e0208 */
[----:B------:R-:W-:Y:S02]  /*cd30*/  IMAD.MOV.U32 R8, RZ, RZ, -0x1 ;  /* 0xffffffffff087424 */ /* 0x000fe400078e00ff */
[----:B------:R-:W-:Y:S01]  /*cd40*/  IMAD.IADD R5, R7, 0x1, R5 ;  /* 0x0000000107057824 */ /* 0x000fe200078e0205 */
[----:B------:R-:W4:Y:S01]  /*cd50*/  LDC R20, c[0x0][0x608] ;  /* 0x00018200ff147b82 */ /* 0x000f220000000800 */
[----:B------:R-:W-:-:S02]  /*cd60*/  I2FP.F32.U32 R7, R3 ;  /* 0x0000000300077245 */ /* 0x000fc40000201000 */
[----:B0-----:R-:W-:-:S03]  /*cd70*/  ISETP.NE.U32.AND P0, PT, R22, RZ, PT ;  /* 0x000000ff1600720c */ /* 0x001fc60003f05070 */
[----:B------:R-:W-:Y:S01]  /*cd80*/  FMUL R7, R7, UR4 ;  /* 0x0000000407077c20 */ /* 0x000fe20008400000 */
[----:B------:R-:W-:Y:S01]  /*cd90*/  ISETP.NE.AND.EX P0, PT, R23, RZ, PT, P0 ;  /* 0x000000ff1700720c */ /* 0x000fe20003f05300 */
[----:B------:R-:W0:Y:S01]  /*cda0*/  LDC R9, c[0x0][0x658] ;  /* 0x00019600ff097b82 */ /* 0x000e220000000800 */
[-C--:B-1----:R-:W-:Y:S01]  /*cdb0*/  SHF.R.U64 R10, R6, R12.reuse, R5 ;  /* 0x0000000c060a7219 */ /* 0x082fe20000001205 */
[----:B---3--:R-:W-:Y:S01]  /*cdc0*/  IMAD.MOV R6, RZ, RZ, -R11 ;  /* 0x000000ffff067224 */ /* 0x008fe200078e0a0b */
[----:B------:R-:W-:Y:S02]  /*cdd0*/  SHF.R.U32.HI R5, RZ, R12, R5 ;  /* 0x0000000cff057219 */ /* 0x000fe40000011605 */
[----:B------:R1:W3:Y:S03]  /*cde0*/  F2I.U32.TRUNC.NTZ R12, R7 ;  /* 0x00000007000c7305 */ /* 0x0002e6000020f000 */
[----:B------:R-:W1:Y:S01]  /*cdf0*/  LDC R14, c[0x0][0x148] ;  /* 0x00005200ff0e7b82 */ /* 0x000e620000000800 */
[----:B--2---:R-:W-:-:S02]  /*ce00*/  IMAD R31, R13, R6, R4 ;  /* 0x000000060d1f7224 */ /* 0x004fc400078e0204 */
[----:B------:R-:W-:-:S05]  /*ce10*/  IMAD.MOV.U32 R6, RZ, RZ, 0x1 ;  /* 0x00000001ff067424 */ /* 0x000fca00078e00ff */
[----:B------:R-:W2:Y:S01]  /*ce20*/  LDC R21, c[0x0][0x600] ;  /* 0x00018000ff157b82 */ /* 0x000ea20000000800 */
[-CC-:B----4-:R-:W-:Y:S02]  /*ce30*/  SHF.R.U64 R13, R10, R20.reuse, R5.reuse ;  /* 0x000000140a0d7219 */ /* 0x190fe40000001205 */
[----:B------:R-:W-:-:S05]  /*ce40*/  SHF.R.U32.HI R4, RZ, R20, R5 ;  /* 0x00000014ff047219 */ /* 0x000fca0000011605 */
[----:B------:R-:W4:Y:S01]  /*ce50*/  LDC R24, c[0x0][0x648] ;  /* 0x00019200ff187b82 */ /* 0x000f220000000800 */
[-CC-:B0-----:R-:W-:Y:S02]  /*ce60*/  SHF.R.U64 R15, R13, R9.reuse, R4.reuse ;  /* 0x000000090d0f7219 */ /* 0x181fe40000001204 */
[-C--:B------:R-:W-:Y:S02]  /*ce70*/  SHF.L.U32 R8, R8, R9.reuse, RZ ;  /* 0x0000000908087219 */ /* 0x080fe400000006ff */
[-C--:B------:R-:W-:Y:S01]  /*ce80*/  SHF.R.U32.HI R5, RZ, R9.reuse, R4 ;  /* 0x00000009ff057219 */ /* 0x080fe20000011604 */
[----:B------:R-:W-:Y:S01]  /*ce90*/  IMAD.MOV.U32 R4, RZ, RZ, R15 ;  /* 0x000000ffff047224 */ /* 0x000fe200078e000f */
[----:B------:R-:W-:Y:S01]  /*cea0*/  SHF.L.U32 R20, R6, R9, RZ ;  /* 0x0000000906147219 */ /* 0x000fe200000006ff */
[----:B------:R-:W0:Y:S01]  /*ceb0*/  LDC R25, c[0x0][0x638] ;  /* 0x00018e00ff197b82 */ /* 0x000e220000000800 */
[----:B------:R-:W-:-:S07]  /*cec0*/  LOP3.LUT R26, RZ, R8, RZ, 0x33, !PT ;  /* 0x00000008ff1a7212 */ /* 0x000fce00078e33ff */
[----:B------:R-:W0:Y:S01]  /*ced0*/  LDC R27, c[0x0][0x610] ;  /* 0x00018400ff1b7b82 */ /* 0x000e220000000800 */
[----:B-1-3--:R-:W-:Y:S05]  /*cee0*/  @!P0 BRA `(.L_x_304) ;  /* 0x0000000000288947 */ /* 0x00afea0003800000 */
[----:B------:R-:W1:Y:S02]  /*cef0*/  LDC R4, c[0x0][0x64c] ;  /* 0x00019300ff047b82 */ /* 0x000e640000000800 */
[----:B-1----:R-:W-:-:S05]  /*cf00*/  IADD3 R9, P0, R15, R4, RZ ;  /* 0x000000040f097210 */ /* 0x002fca0007f1e0ff */
        /* <DEDUP_REMOVED lines=8> */
.L_x_304:
[----:B------:R-:W-:Y:S01]  /*cf90*/  ISETP.NE.AND P0, PT, R2, 0x1, PT ;  /* 0x000000010200780c */ /* 0x000fe20003f05270 */
[----:B--2---:R-:W-:Y:S01]  /*cfa0*/  VIADD R7, R21, 0xffffffff ;  /* 0xffffffff15077836 */ /* 0x004fe20000000000 */
[----:B----4-:R-:W-:Y:S01]  /*cfb0*/  SHF.R.U64 R5, R4, R24, R5 ;  /* 0x0000001804057219 */ /* 0x010fe20000001205 */
[----:B------:R-:W-:Y:S01]  /*cfc0*/  IMAD.MOV R12, RZ, RZ, -R12 ;  /* 0x000000ffff0c7224 */ /* 0x000fe200078e0a0c */
[----:B------:R-:W-:Y:S02]  /*cfd0*/  LOP3.LUT R4, R13, R26, RZ, 0xc0, !PT ;  /* 0x0000001a0d047212 */ /* 0x000fe400078ec0ff */
[----:B------:R-:W-:Y:S01]  /*cfe0*/  LOP3.LUT R10, R10, R7, RZ, 0xc0, !PT ;  /* 0x000000070a0a7212 */ /* 0x000fe200078ec0ff */
[----:B------:R-:W-:Y:S02]  /*cff0*/  IMAD.MOV R6, RZ, RZ, -R5 ;  /* 0x000000ffff067224 */ /* 0x000fe400078e0a05 */
[----:B------:R-:W-:-:S04]  /*d000*/  IMAD R4, R20, R5, R4 ;  /* 0x0000000514047224 */ /* 0x000fc800078e0204 */
[----:B------:R-:W-:Y:S02]  /*d010*/  @P0 IMAD R31, R14, R12, R3 ;  /* 0x0000000c0e1f0224 */ /* 0x000fe400078e0203 */
[----:B0-----:R-:W-:Y:S02]  /*d020*/  IMAD R3, R6, R25, R15 ;  /* 0x0000001906037224 */ /* 0x001fe400078e020f */
[----:B------:R-:W-:Y:S02]  /*d030*/  IMAD R31, R4, R27, R31 ;  /* 0x0000001b041f7224 */ /* 0x000fe400078e021f */
[----:B------:R-:W-:Y:S02]  /*d040*/  IMAD R4, R3, R21, R10 ;  /* 0x0000001503047224 */ /* 0x000fe400078e020a */
[----:B------:R-:W-:-:S03]  /*d050*/  IMAD.MOV.U32 R6, RZ, RZ, 0x1 ;  /* 0x00000001ff067424 */ /* 0x000fc600078e00ff */
[----:B------:R-:W-:Y:S02]  /*d060*/  SEL R30, R4, R31, !P0 ;  /* 0x0000001f041e7207 */ /* 0x000fe40004000000 */
[----:B------:R-:W-:-:S07]  /*d070*/  SEL R31, R31, R4, !P0 ;  /* 0x000000041f1f7207 */ /* 0x000fce0004000000 */
.L_x_302:
[----:B------:R-:W-:-:S08]  /*d080*/  NOP ;  /* 0x0000000000007918 */ /* 0x000fd00000000000 */
[----:B------:R-:W0:-:S00]  /*d090*/  USETMAXREG.DEALLOC.CTAPOOL 0x28 ;  /* 0x00000028000079c8 */ /* 0x000e0000080e0500 */
[----:B0-----:R-:W-:-:S13]  /*d0a0*/  ISETP.NE.AND P0, PT, R0, RZ, PT ;  /* 0x000000ff0000720c */ /* 0x001fda0003f05270 */
[----:B------:R-:W-:Y:S05]  /*d0b0*/  @P0 EXIT ;  /* 0x000000000000094d */ /* 0x000fea0003800000 */
[----:B------:R-:W-:Y:S01]  /*d0c0*/  LOP3.LUT P0, RZ, R6, 0xff, RZ, 0xc0, !PT ;  /* 0x000000ff06ff7812 */ /* 0x000fe2000780c0ff */
[----:B------:R-:W-:Y:S02]  /*d0d0*/  IMAD.MOV.U32 R27, RZ, RZ, 0x1 ;  /* 0x00000001ff1b7424 */ /* 0x000fe400078e00ff */
[----:B------:R-:W-:-:S10]  /*d0e0*/  IMAD.MOV.U32 R28, RZ, RZ, RZ ;  /* 0x000000ffff1c7224 */ /* 0x000fd400078e00ff */
[----:B------:R-:W-:Y:S05]  /*d0f0*/  @!P0 BRA `(.L_x_305) ;  /* 0x0000000c00e48947 */ /* 0x000fea0003800000 */
[----:B------:R-:W0:Y:S01]  /*d100*/  LDC R0, c[0x0][0x28c] ;  /* 0x0000a300ff007b82 */ /* 0x000e220000000800 */
[----:B------:R-:W-:Y:S01]  /*d110*/  ULDC UR41, c[0x0][0x658] ;  /* 0x0001960000297ab9 */ /* 0x000fe20000000800 */
[----:B------:R-:W-:Y:S01]  /*d120*/  UMOV UR5, 0xffffffff ;  /* 0xffffffff00057882 */ /* 0x000fe20000000000 */
[----:B------:R-:W-:Y:S01]  /*d130*/  ULDC UR4, c[0x0][0xc] ;  /* 0x0000030000047ab9 */ /* 0x000fe20000000800 */
[----:B------:R-:W-:Y:S01]  /*d140*/  USHF.L.U32 UR42, UR5, UR41, URZ ;  /* 0x00000029052a7299 */ /* 0x000fe2000800063f */
[C---:B------:R-:W-:Y:S01]  /*d150*/  LOP3.LUT P1, RZ, R18.reuse, 0x7f, RZ, 0xc0, !PT ;  /* 0x0000007f12ff7812 */ /* 0x040fe2000782c0ff */
[----:B------:R-:W-:Y:S01]  /*d160*/  UMOV UR6, 0x1 ;  /* 0x0000000100067882 */ /* 0x000fe20000000000 */
[----:B------:R-:W-:Y:S01]  /*d170*/  LOP3.LUT P0, RZ, R18, 0x1f, RZ, 0xc0, !PT ;  /* 0x0000001f12ff7812 */ /* 0x000fe2000780c0ff */
[----:B------:R-:W-:Y:S01]  /*d180*/  ULDC UR5, c[0x0][0x10] ;  /* 0x0000040000057ab9 */ /* 0x000fe20000000800 */
[----:B------:R-:W-:Y:S01]  /*d190*/  USHF.L.U32 UR41, UR6, UR41, URZ ;  /* 0x0000002906297299 */ /* 0x000fe2000800063f */
[----:B------:R-:W-:Y:S01]  /*d1a0*/  BSSY B7, `(.L_x_305) ;  /* 0x00000ee000077945 */ /* 0x000fe20003800000 */
[----:B------:R-:W-:Y:S01]  /*d1b0*/  UIMAD.WIDE.U32 UR4, UR4, UR5, URZ ;  /* 0x00000005040472a5 */ /* 0x000fe2000f8e003f */
[----:B------:R-:W-:Y:S01]  /*d1c0*/  PLOP3.LUT P0, PT, P0, P1, PT, 0x8a, 0x0 ;  /* 0x000000000000781c */ /* 0x000fe20000703172 */
[----:B------:R-:W-:Y:S01]  /*d1d0*/  ULDC UR6, c[0x0][0x14] ;  /* 0x0000050000067ab9 */ /* 0x000fe20000000800 */
[----:B------:R-:W-:Y:S01]  /*d1e0*/  P2R R4, PR, RZ, 0x2 ;  /* 0x00000002ff047803 */ /* 0x000fe20000000000 */
[----:B------:R-:W-:Y:S01]  /*d1f0*/  UIMAD.WIDE.U32 UR38, UR4, UR6, URZ ;  /* 0x00000006042672a5 */ /* 0x000fe2000f8e003f */
[----:B------:R-:W-:Y:S01]  /*d200*/  IMAD.MOV.U32 R24, RZ, RZ, 0x1 ;  /* 0x00000001ff187424 */ /* 0x000fe200078e00ff */
[----:B------:R-:W-:Y:S01]  /*d210*/  UIMAD UR43, UR5, UR6, URZ ;  /* 0x00000006052b72a4 */ /* 0x000fe2000f8e023f */
[----:B------:R-:W-:Y:S01]  /*d220*/  LOP3.LUT R26, R19, 0x2, RZ, 0xfc, !PT ;  /* 0x00000002131a7812 */ /* 0x000fe200078efcff */
[----:B------:R-:W-:Y:S01]  /*d230*/  IMAD.MOV.U32 R27, RZ, RZ, 0x1 ;  /* 0x00000001ff1b7424 */ /* 0x000fe200078e00ff */
[----:B------:R-:W-:Y:S01]  /*d240*/  P2R R32, PR, RZ, 0x1 ;  /* 0x00000001ff207803 */ /* 0x000fe20000000000 */
[----:B------:R-:W-:Y:S01]  /*d250*/  IMAD.MOV.U32 R28, RZ, RZ, RZ ;  /* 0x000000ffff1c7224 */ /* 0x000fe200078e00ff */
[----:B------:R-:W-:Y:S01]  /*d260*/  ULDC UR40, c[0x0][0x600] ;  /* 0x0001800000287ab9 */ /* 0x000fe20000000800 */
[----:B------:R-:W-:Y:S01]  /*d270*/  ULOP3.LUT UR42, URZ, UR42, URZ, 0x33, !UPT ;  /* 0x0000002a3f2a7292 */ /* 0x000fe2000f8e333f */
[----:B0-----:R-:W-:Y:S01]  /*d280*/  VIADD R0, R0, 0x7f ;  /* 0x0000007f00007836 */ /* 0x001fe20000000000 */
[----:B------:R-:W-:-:S02]  /*d290*/  UIADD3 UR40, UR40, -0x1, URZ ;  /* 0xffffffff28287890 */ /* 0x000fc4000fffe03f */
[----:B------:R-:W-:Y:S02]  /*d2a0*/  UIADD3 UR43, UR39, UR43, URZ ;  /* 0x0000002b272b7290 */ /* 0x000fe4000fffe03f */
[----:B------:R-:W-:Y:S01]  /*d2b0*/  SHF.R.S32.HI R3, RZ, 0x1f, R0 ;  /* 0x0000001fff037819 */ /* 0x000fe20000011400 */
[----:B------:R-:W-:-:S03]  /*d2c0*/  ULDC.64 UR36, c[0x0][0x198] ;  /* 0x0000660000247ab9 */ /* 0x000fc60000000a00 */
[----:B------:R-:W-:-:S04]  /*d2d0*/  LEA.HI R3, R3, R0, RZ, 0x7 ;  /* 0x0000000003037211 */ /* 0x000fc800078f38ff */
[----:B------:R-:W-:-:S05]  /*d2e0*/  SHF.R.S32.HI R25, RZ, 0x7, R3 ;  /* 0x00000007ff197819 */ /* 0x000fca0000011403 */
[----:B------:R-:W-:-:S07]  /*d2f0*/  VIADD R23, R25, 0x1 ;  /* 0x0000000119177836 */ /* 0x000fce0000000000 */
.L_x_319:
[----:B------:R-:W-:-:S03]  /*d300*/  UMOV UR4, 0xffffffff ;  /* 0xffffffff00047882 */ /* 0x000fc60000000000 */
[----:B------:R-:W-:Y:S05]  /*d310*/  BRA.DIV UR4, `(.L_x_306) ;  /* 0x0000001204747947 */ /* 0x000fea000b800000 */
[----:B------:R-:W-:-:S13]  /*d320*/  ELECT P6, URZ, PT ;  /* 0x00000000003f782f */ /* 0x000fda00038c0000 */
.L_x_332:
[----:B------:R-:W-:Y:S04]  /*d330*/  BSSY B6, `(.L_x_307) ;  /* 0x0000062000067945 */ /* 0x000fe80003800000 */
[----:B------:R-:W-:Y:S05]  /*d340*/  @!P6 BRA `(.L_x_308) ;  /* 0x000000040080e947 */ /* 0x000fea0003800000 */
[----:B------:R-:W0:Y:S01]  /*d350*/  S2R R3, SR_CgaCtaId ;  /* 0x0000000000037919 */ /* 0x000e220000008800 */
[----:B------:R-:W-:-:S04]  /*d360*/  MOV R22, 0x400 ;  /* 0x0000040000167802 */ /* 0x000fc80000000f00 */
[----:B0-----:R-:W-:-:S05]  /*d370*/  LEA R22, R3, R22, 0x18 ;  /* 0x0000001603167211 */ /* 0x001fca00078ec0ff */
[----:B------:R-:W-:-:S05]  /*d380*/  VIADD R0, R22, 0x800 ;  /* 0x0000080016007836 */ /* 0x000fca0000000000 */
[----:B------:R-:W-:-:S13]  /*d390*/  LOP3.LUT P0, RZ, R0, 0x3ff, RZ, 0xc0, !PT ;  /* 0x000003ff00ff7812 */ /* 0x000fda000780c0ff */
[----:B------:R-:W-:Y:S05]  /*d3a0*/  @!P0 BRA `(.L_x_309) ;  /* 0x0000000000408947 */ /* 0x000fea0003800000 */
[----:B------:R-:W-:Y:S01]  /*d3b0*/  MOV R14, 0x0 ;  /* 0x00000000000e7802 */ /* 0x000fe20000000f00 */
[----:B------:R-:W-:Y:S01]  /*d3c0*/  ULDC.64 UR4, c[0x4][0x70] ;  /* 0x01001c0000047ab9 */ /* 0x000fe20000000a00 */
[----:B------:R-:W-:Y:S01]  /*d3d0*/  ULDC.64 UR6, c[0x4][0x8] ;  /* 0x0100020000067ab9 */ /* 0x000fe20000000a00 */
[----:B------:R-:W-:Y:S02]  /*d3e0*/  IMAD.U32 R4, RZ, RZ, UR4 ;  /* 0x00000004ff047e24 */ /* 0x000fe4000f8e00ff */
[----:B------:R-:W-:Y:S01]  /*d3f0*/  IMAD.U32 R5, RZ, RZ, UR5 ;  /* 0x00000005ff057e24 */ /* 0x000fe2000f8e00ff */
[----:B------:R-:W0:Y:S01]  /*d400*/  LDC.64 R14, c[0x4][R14] ;  /* 0x010000000e0e7b82 */ /* 0x000e220000000a00 */
[----:B------:R-:W-:Y:S01]  /*d410*/  ULDC.64 UR4, c[0x4][0x78] ;  /* 0x01001e0000047ab9 */ /* 0x000fe20000000a00 */
[----:B------:R-:W-:Y:S02]  /*d420*/  IMAD.U32 R10, RZ, RZ, UR6 ;  /* 0x00000006ff0a7e24 */ /* 0x000fe4000f8e00ff */
[----:B------:R-:W-:-:S02]  /*d430*/  IMAD.U32 R6, RZ, RZ, UR4 ;  /* 0x00000004ff067e24 */ /* 0x000fc4000f8e00ff */
[----:B------:R-:W-:Y:S02]  /*d440*/  IMAD.U32 R7, RZ, RZ, UR5 ;  /* 0x00000005ff077e24 */ /* 0x000fe4000f8e00ff */
[----:B------:R-:W-:Y:S02]  /*d450*/  IMAD.U32 R11, RZ, RZ, UR7 ;  /* 0x00000007ff0b7e24 */ /* 0x000fe4000f8e00ff */
[----:B------:R-:W-:Y:S02]  /*d460*/  IMAD.MOV.U32 R8, RZ, RZ, 0x70 ;  /* 0x00000070ff087424 */ /* 0x000fe400078e00ff */
[----:B------:R-:W-:Y:S02]  /*d470*/  IMAD.MOV.U32 R12, RZ, RZ, 0x1 ;  /* 0x00000001ff0c7424 */ /* 0x000fe400078e00ff */
[----:B------:R-:W-:-:S07]  /*d480*/  IMAD.MOV.U32 R13, RZ, RZ, RZ ;  /* 0x000000ffff0d7224 */ /* 0x000fce00078e00ff */
[----:B------:R-:W-:-:S07]  /*d490*/  LEPC R20, `(.L_x_309) ;  /* 0x000000001014794e */ /* 0x000fce0000000000 */
[----:B0-----:R-:W-:Y:S05]  /*d4a0*/  CALL.ABS.NOINC R14 ;  /* 0x000000000e007343 */ /* 0x001fea0003c00000 */
.L_x_309:
        /* <DEDUP_REMOVED lines=19> */
.L_x_310:
[----:B------:R-:W0:Y:S02]  /*d5e0*/  LDC R0, c[0x0][0x28c] ;  /* 0x0000a300ff007b82 */ /* 0x000e240000000800 */
[----:B0-----:R-:W-:-:S13]  /*d5f0*/  ISETP.GE.AND P0, PT, R0, 0x1, PT ;  /* 0x000000010000780c */ /* 0x001fda0003f06270 */
[----:B------:R-:W-:Y:S05]  /*d600*/  @!P0 BRA `(.L_x_308) ;  /* 0x0000000000d08947 */ /* 0x000fea0003800000 */
[----:B------:R-:W-:Y:S02]  /*d610*/  IMAD.SHL.U32 R30, R30, 0x100, RZ ;  /* 0x000001001e1e7824 */ /* 0x000fe400078e00ff */
[----:B------:R-:W-:Y:S02]  /*d620*/  IMAD.SHL.U32 R31, R31, 0x80, RZ ;  /* 0x000000801f1f7824 */ /* 0x000fe400078e00ff */
[----:B------:R-:W-:Y:S02]  /*d630*/  IMAD.MOV.U32 R8, RZ, RZ, RZ ;  /* 0x000000ffff087224 */ /* 0x000fe400078e00ff */
[----:B------:R-:W-:Y:S02]  /*d640*/  IMAD.MOV.U32 R0, RZ, RZ, R23 ;  /* 0x000000ffff007224 */ /* 0x000fe400078e0017 */
[----:B------:R-:W-:Y:S02]  /*d650*/  IMAD.MOV.U32 R3, RZ, RZ, R27 ;  /* 0x000000ffff037224 */ /* 0x000fe400078e001b */
[----:B------:R-:W-:-:S07]  /*d660*/  IMAD.MOV.U32 R5, RZ, RZ, R28 ;  /* 0x000000ffff057224 */ /* 0x000fce00078e001c */
.L_x_314:
[----:B------:R-:W-:Y:S01]  /*d670*/  IMAD R7, R5, 0x8, R22 ;  /* 0x0000000805077824 */ /* 0x000fe200078e0216 */
[----:B------:R-:W-:Y:S02]  /*d680*/  SHF.L.U32 R4, R3, 0x1f, RZ ;  /* 0x0000001f03047819 */ /* 0x000fe400000006ff */
[----:B------:R-:W-:Y:S02]  /*d690*/  LOP3.LUT P1, RZ, R18, 0x7f, RZ, 0xc0, !PT ;  /* 0x0000007f12ff7812 */ /* 0x000fe4000782c0ff */
[----:B------:R-:W0:Y:S11]  /*d6a0*/  SYNCS.PHASECHK.TRANS64.TRYWAIT P0, [R7+URZ+0x20], R4 ;  /* 0x00002004070075a7 */ /* 0x000e36000800017f */
[----:B------:R-:W1:Y:S01]  /*d6b0*/  @!P1 LDC R6, c[0x0][0x500] ;  /* 0x00014000ff069b82 */ /* 0x000e620000000800 */
[----:B0-----:R-:W-:Y:S05]  /*d6c0*/  @!P0 BRA `(.L_x_311) ;  /* 0x0000000c00a88947 */ /* 0x001fea0003800000 */
.L_x_333:
[----:B------:R-:W-:Y:S02]  /*d6d0*/  LOP3.LUT P0, RZ, R18, 0x7f, RZ, 0xc0, !PT ;  /* 0x0000007f12ff7812 */ /* 0x000fe4000780c0ff */
[----:B0-----:R-:W-:-:S11]  /*d6e0*/  PRMT R4, R26, 0x9910, RZ ;  /* 0x000099101a047816 */ /* 0x001fd600000000ff */
[----:B-1----:R0:W-:Y:S01]  /*d6f0*/  @!P0 SYNCS.ARRIVE.TRANS64 RZ, [R7+URZ], R6 ;  /* 0x0000000607ff89a7 */ /* 0x0021e2000800003f */
[----:B------:R-:W-:-:S13]  /*d700*/  ISETP.NE.AND P0, PT, R4, 0x2, PT ;  /* 0x000000020400780c */ /* 0x000fda0003f05270 */
[----:B0-----:R-:W-:Y:S05]  /*d710*/  @P0 BRA `(.L_x_312) ;  /* 0x0000000000040947 */ /* 0x001fea0003800000 */
[----:B------:R-:W-:Y:S01]  /*d720*/  BPT.TRAP 0x1 ;  /* 0x000000040000795c */ /* 0x000fe20000300000 */
.L_x_312:
[----:B------:R-:W-:-:S13]  /*d730*/  ISETP.NE.AND P0, PT, R32, RZ, PT ;  /* 0x000000ff2000720c */ /* 0x000fda0003f05270 */
[----:B------:R-:W-:Y:S05]  /*d740*/  @P0 BRA `(.L_x_313) ;  /* 0x0000000000040947 */ /* 0x000fea0003800000 */
[----:B------:R-:W-:Y:S01]  /*d750*/  BPT.TRAP 0x1 ;  /* 0x000000040000795c */ /* 0x000fe20000300000 */
.L_x_313:
[--C-:B------:R-:W-:Y:S01]  /*d760*/  IMAD R4, R5, 0x4000, R22.reuse ;  /* 0x0000400005047824 */ /* 0x100fe200078e0216 */
[----:B------:R-:W-:Y:S01]  /*d770*/  R2UR UR17, R7 ;  /* 0x00000000071172ca */ /* 0x000fe200000e0000 */
[----:B------:R-:W-:Y:S01]  /*d780*/  IMAD R6, R5, 0x8000, R22 ;  /* 0x0000800005067824 */ /* 0x000fe200078e0216 */
[----:B------:R-:W-:Y:S01]  /*d790*/  R2UR UR19, R8 ;  /* 0x00000000081372ca */ /* 0x000fe200000e0000 */
[----:B------:R-:W-:Y:S01]  /*d7a0*/  VIADD R0, R0, 0xffffffff ;  /* 0xffffffff00007836 */ /* 0x000fe20000000000 */
[----:B------:R-:W-:Y:S01]  /*d7b0*/  R2UR UR16, R4 ;  /* 0x00000000041072ca */ /* 0x000fe200000e0000 */
[----:B------:R-:W-:Y:S01]  /*d7c0*/  UIADD3 UR4, UP0, UR36, 0xf0, URZ ;  /* 0x000000f024047890 */ /* 0x000fe2000ff1e03f */
[----:B------:R-:W-:Y:S01]  /*d7d0*/  R2UR UR8, R6 ;  /* 0x00000000060872ca */ /* 0x000fe200000e0000 */
[----:B------:R-:W-:Y:S01]  /*d7e0*/  UIADD3 UR14, UP1, UR36, 0x1f0, URZ ;  /* 0x000001f0240e7890 */ /* 0x000fe2000ff3e03f */
[----:B------:R-:W-:Y:S01]  /*d7f0*/  R2UR UR20, R29 ;  /* 0x000000001d1472ca */ /* 0x000fe200000e0000 */
[----:B------:R-:W-:Y:S01]  /*d800*/  UIADD3.X UR5, URZ, UR37, URZ, UP0, !UPT ;  /* 0x000000253f057290 */ /* 0x000fe200087fe43f */
[----:B------:R-:W-:Y:S01]  /*d810*/  R2UR UR18, R31 ;  /* 0x000000001f1272ca */ /* 0x000fe200000e0000 */
[----:B------:R-:W-:Y:S01]  /*d820*/  VIADD R5, R5, 0x1 ;  /* 0x0000000105057836 */ /* 0x000fe20000000000 */
[----:B------:R-:W-:Y:S01]  /*d830*/  R2UR UR11, R30 ;  /* 0x000000001e0b72ca */ /* 0x000fe200000e0000 */
[----:B------:R-:W-:Y:S01]  /*d840*/  UIADD3.X UR15, URZ, UR37, URZ, UP1, !UPT ;  /* 0x000000253f0f7290 */ /* 0x000fe20008ffe43f */
[----:B------:R-:W-:Y:S01]  /*d850*/  ISETP.GT.AND P1, PT, R0, 0x1, PT ;  /* 0x000000010000780c */ /* 0x000fe20003f24270 */
[----:B------:R-:W-:Y:S01]  /*d860*/  UMOV UR6, 0x0 ;  /* 0x0000000000067882 */ /* 0x000fe20000000000 */
[----:B------:R-:W-:Y:S01]  /*d870*/  ISETP.NE.AND P0, PT, R5, 0x4, PT ;  /* 0x000000040500780c */ /* 0x000fe20003f05270 */
[----:B------:R-:W-:Y:S01]  /*d880*/  UIADD3 UR16, UR16, 0x800, URZ ;  /* 0x0000080010107890 */ /* 0x000fe2000fffe03f */
[----:B------:R-:W-:Y:S01]  /*d890*/  VIADD R8, R8, 0x80 ;  /* 0x0000008008087836 */ /* 0x000fe20000000000 */
[----:B------:R-:W-:Y:S01]  /*d8a0*/  UIADD3 UR8, UR8, 0x10800, URZ ;  /* 0x0001080008087890 */ /* 0x000fe2000fffe03f */
[----:B------:R-:W-:Y:S01]  /*d8b0*/  SEL R4, RZ, 0x1, P0 ;  /* 0x00000001ff047807 */ /* 0x000fe20000000000 */
[----:B------:R-:W-:Y:S01]  /*d8c0*/  UMOV UR7, 0x10000000 ;  /* 0x1000000000077882 */ /* 0x000fe20000000000 */
[----:B------:R-:W-:Y:S01]  /*d8d0*/  UMOV UR9, UR17 ;  /* 0x0000001100097c82 */ /* 0x000fe20008000000 */
[----:B------:R-:W-:Y:S01]  /*d8e0*/  UMOV UR10, UR19 ;  /* 0x00000013000a7c82 */ /* 0x000fe20008000000 */
[----:B------:R-:W-:Y:S01]  /*d8f0*/  UMOV UR12, UR20 ;  /* 0x00000014000c7c82 */ /* 0x000fe20008000000 */
[----:B------:R-:W-:Y:S01]  /*d900*/  LOP3.LUT R3, R3, R4, RZ, 0x3c, !PT ;  /* 0x0000000403037212 */ /* 0x000fe200078e3cff */
[----:B------:R0:W-:Y:S01]  /*d910*/  UTMALDG.3D [UR16], [UR4], desc[UR6] ;  /* 0x00000610040075b4 */ /* 0x0001e20008011000 */
[----:B------:R-:W-:Y:S01]  /*d920*/  SEL R5, R5, RZ, P0 ;  /* 0x000000ff05057207 */ /* 0x000fe20000000000 */
[----:B------:R0:W-:Y:S02]  /*d930*/  UTMALDG.3D [UR8], [UR14], desc[UR6] ;  /* 0x000006080e0075b4 */ /* 0x0001e40008011000 */
[----:B0-----:R-:W-:Y:S05]  /*d940*/  @P1 BRA `(.L_x_314) ;  /* 0xfffffffc00481947 */ /* 0x001fea000383ffff */
.L_x_308:
[----:B------:R-:W-:Y:S05]  /*d950*/  BSYNC B6 ;  /* 0x0000000000067941 */ /* 0x000fea0003800000 */
.L_x_307:
[----:B------:R-:W-:Y:S01]  /*d960*/  LOP3.LUT P1, RZ, R24, 0xff, RZ, 0xc0, !PT ;  /* 0x000000ff18ff7812 */ /* 0x000fe2000782c0ff */
[----:B------:R-:W-:Y:S01]  /*d970*/  IMAD.IADD R28, R25, 0x1, R28 ;  /* 0x00000001191c7824 */ /* 0x000fe200078e021c */
[----:B------:R-:W-:Y:S01]  /*d980*/  IADD3 R16, P2, R16, UR38, RZ ;  /* 0x0000002610107c10 */ /* 0x000fe2000ff5e0ff */
[----:B------:R-:W-:Y:S01]  /*d990*/  ULDC.64 UR4, c[0x0][0x650] ;  /* 0x0001940000047ab9 */ /* 0x000fe20000000a00 */
[----:B------:R-:W-:Y:S01]  /*d9a0*/  BSSY B0, `(.L_x_315) ;  /* 0x000006b000007945 */ /* 0x000fe20003800000 */
[----:B------:R-:W-:Y:S01]  /*d9b0*/  IMAD.MOV.U32 R31, RZ, RZ, -0x1 ;  /* 0xffffffffff1f7424 */ /* 0x000fe200078e00ff */
[----:B------:R-:W-:Y:S01]  /*d9c0*/  SHF.R.U32.HI R0, RZ, 0x2, R28 ;  /* 0x00000002ff007819 */ /* 0x000fe2000001161c */
[----:B------:R-:W-:Y:S01]  /*d9d0*/  IMAD.MOV.U32 R30, RZ, RZ, -0x1 ;  /* 0xffffffffff1e7424 */ /* 0x000fe200078e00ff */
[----:B------:R-:W-:Y:S01]  /*d9e0*/  ISETP.GT.U32.AND P0, PT, R28, 0x3, PT ;  /* 0x000000031c00780c */ /* 0x000fe20003f04070 */
[----:B------:R-:W-:Y:S01]  /*d9f0*/  IMAD.MOV.U32 R29, RZ, RZ, -0x1 ;  /* 0xffffffffff1d7424 */ /* 0x000fe200078e00ff */
[----:B------:R-:W-:-:S02]  /*da00*/  LOP3.LUT R0, R0, 0x1, RZ, 0xc0, !PT ;  /* 0x0000000100007812 */ /* 0x000fc400078ec0ff */
[----:B------:R-:W-:Y:S01]  /*da10*/  ISETP.LT.U32.AND P0, PT, R25, 0x4, P0 ;  /* 0x000000041900780c */ /* 0x000fe20000701070 */
[----:B------:R-:W0:Y:S01]  /*da20*/  @P1 S2R R4, SR_CgaCtaId ;  /* 0x0000000000041919 */ /* 0x000e220000008800 */
[----:B------:R-:W-:Y:S02]  /*da30*/  @P1 MOV R3, 0x400 ;  /* 0x0000040000031802 */ /* 0x000fe40000000f00 */
[----:B------:R-:W-:Y:S02]  /*da40*/  IADD3.X R17, R17, UR43, RZ, P2, !PT ;  /* 0x0000002b11117c10 */ /* 0x000fe400097fe4ff */
[----:B------:R-:W-:Y:S02]  /*da50*/  ISETP.GE.U32.AND P2, PT, R16, UR4, PT ;  /* 0x0000000410007c0c */ /* 0x000fe4000bf46070 */
[----:B------:R-:W-:Y:S02]  /*da60*/  LOP3.LUT R28, R28, 0x3, RZ, 0xc0, !PT ;  /* 0x000000031c1c7812 */ /* 0x000fe400078ec0ff */
[----:B------:R-:W-:-:S02]  /*da70*/  PRMT R24, RZ, 0x7610, R24 ;  /* 0x00007610ff187816 */ /* 0x000fc40000000018 */
[----:B0-----:R-:W-:-:S04]  /*da80*/  @P1 LEA R3, R4, R3, 0x18 ;  /* 0x0000000304031211 */ /* 0x001fc800078ec0ff */
[----:B------:R0:W-:Y:S01]  /*da90*/  @P1 SYNCS.ARRIVE.TRANS64.A1T0 RZ, [R3+URZ+0x58], RZ ;  /* 0x000058ff03ff19a7 */ /* 0x0001e2000810003f */
[----:B------:R-:W-:Y:S02]  /*daa0*/  ISETP.NE.U32.AND P1, PT, R0, 0x1, PT ;  /* 0x000000010000780c */ /* 0x000fe40003f25070 */
[----:B------:R-:W-:Y:S02]  /*dab0*/  SEL R0, RZ, 0x1, !P0 ;  /* 0x00000001ff007807 */ /* 0x000fe40004000000 */
[----:B------:R-:W-:Y:S02]  /*dac0*/  ISETP.GE.U32.AND.EX P0, PT, R17, UR5, PT, P2 ;  /* 0x0000000511007c0c */ /* 0x000fe4000bf06120 */
[----:B------:R-:W-:-:S04]  /*dad0*/  ISETP.GT.U32.AND P1, PT, R25, 0x3, !P1 ;  /* 0x000000031900780c */ /* 0x000fc80004f24070 */
[----:B0-----:R-:W-:-:S04]  /*dae0*/  SEL R3, RZ, 0x1, !P1 ;  /* 0x00000001ff037807 */ /* 0x001fc80004800000 */
[--C-:B------:R-:W-:Y:S02]  /*daf0*/  LOP3.LUT R27, R3, R27, R0.reuse, 0x96, !PT ;  /* 0x0000001b031b7212 */ /* 0x100fe400078e9600 */
[----:B------:R-:W-:Y:S01]  /*db00*/  PRMT R0, RZ, 0x7610, R0 ;  /* 0x00007610ff007816 */ /* 0x000fe20000000000 */
[----:B------:R-:W-:Y:S06]  /*db10*/  @P0 BRA `(.L_x_316) ;  /* 0x00000004004c0947 */ /* 0x000fec0003800000 */
[----:B------:R-:W-:Y:S01]  /*db20*/  ULDC.64 UR4, c[0x0][0x628] ;  /* 0x00018a0000047ab9 */ /* 0x000fe20000000a00 */
[----:B------:R-:W0:Y:S01]  /*db30*/  S2R R10, SR_CTAID.X ;  /* 0x00000000000a7919 */ /* 0x000e220000002500 */
[----:B------:R-:W-:Y:S01]  /*db40*/  ISETP.NE.U32.AND P0, PT, RZ, UR4, PT ;  /* 0x00000004ff007c0c */ /* 0x000fe2000bf05070 */
[----:B------:R-:W-:Y:S01]  /*db50*/  ULDC UR7, c[0x0][0x630] ;  /* 0x00018c0000077ab9 */ /* 0x000fe20000000800 */
[----:B------:R-:W-:Y:S01]  /*db60*/  IMAD.MOV.U32 R4, RZ, RZ, R16 ;  /* 0x000000ffff047224 */ /* 0x000fe200078e0010 */
[----:B------:R-:W1:Y:S01]  /*db70*/  S2R R0, SR_CTAID.Y ;  /* 0x0000000000007919 */ /* 0x000e620000002600 */
[----:B------:R-:W-:Y:S01]  /*db80*/  ISETP.NE.AND.EX P0, PT, RZ, UR5, PT, P0 ;  /* 0x00000005ff007c0c */ /* 0x000fe2000bf05300 */
[----:B------:R-:W-:-:S12]  /*db90*/  IMAD.MOV.U32 R5, RZ, RZ, R17 ;  /* 0x000000ffff057224 */ /* 0x000fd800078e0011 */
[----:B------:R-:W-:Y:S05]  /*dba0*/  @!P0 BRA `(.L_x_317) ;  /* 0x0000000000288947 */ /* 0x000fea0003800000 */
[----:B------:R-:W-:Y:S02]  /*dbb0*/  ULDC UR6, c[0x0][0x634] ;  /* 0x00018d0000067ab9 */ /* 0x000fe40000000800 */
[----:B------:R-:W-:-:S05]  /*dbc0*/  IADD3 R9, P0, R16, UR6, RZ ;  /* 0x0000000610097c10 */ /* 0x000fca000ff1e0ff */
[----:B------:R-:W-:-:S04]  /*dbd0*/  IMAD.X R3, RZ, RZ, R17, P0 ;  /* 0x000000ffff037224 */ /* 0x000fc800000e0611 */
[----:B------:R-:W-:-:S04]  /*dbe0*/  IMAD.WIDE.U32 R6, R3, UR4, RZ ;  /* 0x0000000403067c25 */ /* 0x000fc8000f8e00ff */
[----:B------:R-:W-:-:S04]  /*dbf0*/  IMAD.WIDE.U32 R6, P0, R9, UR5, R6 ;  /* 0x0000000509067c25 */ /* 0x000fc8000f800006 */
[----:B------:R-:W-:-:S04]  /*dc00*/  IMAD.WIDE.U32 R8, R9, UR4, RZ ;  /* 0x0000000409087c25 */ /* 0x000fc8000f8e00ff */
[----:B------:R-:W-:Y:S01]  /*dc10*/  IMAD.X R5, RZ, RZ, RZ, P0 ;  /* 0x000000ffff057224 */ /* 0x000fe200000e06ff */
[----:B------:R-:W-:Y:S01]  /*dc20*/  IADD3 RZ, P0, R9, R6, RZ ;  /* 0x0000000609ff7210 */ /* 0x000fe20007f1e0ff */
[----:B------:R-:W-:-:S04]  /*dc30*/  IMAD.MOV.U32 R4, RZ, RZ, R7 ;  /* 0x000000ffff047224 */ /* 0x000fc800078e0007 */
[----:B------:R-:W-:-:S08]  /*dc40*/  IMAD.WIDE.U32.X R4, R3, UR5, R4, P0 ;  /* 0x0000000503047c25 */ /* 0x000fd000080e0404 */
.L_x_317:
[--C-:B------:R-:W-:Y:S01]  /*dc50*/  SHF.R.U64 R29, R4, UR7, R5.reuse ;  /* 0x00000007041d7c19 */ /* 0x100fe20008001205 */
[----:B------:R-:W-:Y:S01]  /*dc60*/  ULDC.64 UR4, c[0x0][0x620] ;  /* 0x0001880000047ab9 */ /* 0x000fe20000000a00 */
[----:B------:R-:W-:Y:S01]  /*dc70*/  SHF.R.U32.HI R3, RZ, UR7, R5 ;  /* 0x00000007ff037c19 */ /* 0x000fe20008011605 */
[----:B------:R-:W2:Y:S01]  /*dc80*/  LDC R15, c[0x0][0x144] ;  /* 0x00005100ff0f7b82 */ /* 0x000ea20000000800 */
[----:B------:R-:W-:Y:S01]  /*dc90*/  IADD3 R6, P0, RZ, -R29, RZ ;  /* 0x8000001dff067210 */ /* 0x000fe20007f1e0ff */
[----:B------:R-:W-:Y:S01]  /*dca0*/  ULDC.64 UR8, c[0x0][0x640] ;  /* 0x0001900000087ab9 */ /* 0x000fe20000000a00 */
[----:B0-----:R-:W-:Y:S01]  /*dcb0*/  I2FP.F32.U32 R7, R10 ;  /* 0x0000000a00077245 */ /* 0x001fe20000201000 */
[----:B------:R-:W-:Y:S02]  /*dcc0*/  ULDC UR6, c[0x0][0x608] ;  /* 0x0001820000067ab9 */ /* 0x000fe40000000800 */
[----:B------:R-:W-:Y:S01]  /*dcd0*/  IMAD.X R3, RZ, RZ, ~R3, P0 ;  /* 0x000000ffff037224 */ /* 0x000fe200000e0e03 */
[----:B------:R-:W-:Y:S01]  /*dce0*/  ISETP.NE.U32.AND P0, PT, RZ, UR8, PT ;  /* 0x00000008ff007c0c */ /* 0x000fe2000bf05070 */
[----:B------:R-:W-:Y:S01]  /*dcf0*/  IMAD.WIDE.U32 R4, R6, UR4, R16 ;  /* 0x0000000406047c25 */ /* 0x000fe2000f8e0010 */
[----:B------:R-:W0:Y:S02]  /*dd00*/  LDC R9, c[0x0][0x148] ;  /* 0x00005200ff097b82 */ /* 0x000e240000000800 */
[----:B------:R-:W-:Y:S01]  /*dd10*/  ISETP.NE.AND.EX P0, PT, RZ, UR9, PT, P0 ;  /* 0x00000009ff007c0c */ /* 0x000fe2000bf05300 */
[----:B------:R-:W-:Y:S01]  /*dd20*/  IMAD R3, R3, UR4, RZ ;  /* 0x0000000403037c24 */ /* 0x000fe2000f8e02ff */
[----:B------:R-:W-:-:S02]  /*dd30*/  ULDC UR4, c[0x0][0x150] ;  /* 0x0000540000047ab9 */ /* 0x000fc40000000800 */
[----:B------:R-:W-:Y:S01]  /*dd40*/  FMUL R7, R7, UR4 ;  /* 0x0000000407077c20 */ /* 0x000fe20008400000 */
[----:B------:R-:W-:Y:S01]  /*dd50*/  IMAD R3, R6, UR5, R3 ;  /* 0x0000000506037c24 */ /* 0x000fe2000f8e0203 */
[----:B------:R-:W-:Y:S01]  /*dd60*/  ULDC UR4, c[0x0][0x618] ;  /* 0x0001860000047ab9 */ /* 0x000fe20000000800 */
[----:B------:R-:W-:Y:S02]  /*dd70*/  ULDC UR5, c[0x0][0x154] ;  /* 0x0000550000057ab9 */ /* 0x000fe40000000800 */
[----:B------:R-:W-:Y:S01]  /*dd80*/  IMAD.IADD R5, R5, 0x1, R3 ;  /* 0x0000000105057824 */ /* 0x000fe200078e0203 */
[----:B------:R-:W3:Y:S04]  /*dd90*/  F2I.U32.TRUNC.NTZ R7, R7 ;  /* 0x0000000700077305 */ /* 0x000ee8000020f000 */
[----:B------:R-:W-:-:S02]  /*dda0*/  SHF.R.U64 R3, R4, UR4, R5 ;  /* 0x0000000404037c19 */ /* 0x000fc40008001205 */
[----:B-1----:R-:W-:-:S05]  /*ddb0*/  I2FP.F32.U32 R4, R0 ;  /* 0x0000000000047245 */ /* 0x002fca0000201000 */
[----:B------:R-:W-:Y:S01]  /*ddc0*/  FMUL R12, R4, UR5 ;  /* 0x00000005040c7c20 */ /* 0x000fe20008400000 */
[----:B------:R-:W-:Y:S01]  /*ddd0*/  SHF.R.U32.HI R4, RZ, UR4, R5 ;  /* 0x00000004ff047c19 */ /* 0x000fe20008011605 */
[----:B------:R-:W-:Y:S01]  /*dde0*/  ULDC UR4, c[0x0][0x658] ;  /* 0x0001960000047ab9 */ /* 0x000fe20000000800 */
[----:B---3--:R-:W-:Y:S02]  /*ddf0*/  IMAD.MOV R7, RZ, RZ, -R7 ;  /* 0x000000ffff077224 */ /* 0x008fe400078e0a07 */
[--C-:B------:R-:W-:Y:S01]  /*de00*/  SHF.R.U64 R11, R3, UR6, R4.reuse ;  /* 0x00000006030b7c19 */ /* 0x100fe20008001204 */
[----:B------:R-:W1:Y:S01]  /*de10*/  F2I.U32.TRUNC.NTZ R12, R12 ;  /* 0x0000000c000c7305 */ /* 0x000e62000020f000 */
[----:B------:R-:W-:Y:S01]  /*de20*/  SHF.R.U32.HI R4, RZ, UR6, R4 ;  /* 0x00000006ff047c19 */ /* 0x000fe20008011604 */
[----:B--2---:R-:W-:-:S03]  /*de30*/  IMAD R10, R15, R7, R10 ;  /* 0x000000070f0a7224 */ /* 0x004fc600078e020a */
[--C-:B------:R-:W-:Y:S02]  /*de40*/  SHF.R.U64 R8, R11, UR4, R4.reuse ;  /* 0x000000040b087c19 */ /* 0x100fe40008001204 */
[----:B------:R-:W-:-:S03]  /*de50*/  SHF.R.U32.HI R13, RZ, UR4, R4 ;  /* 0x00000004ff0d7c19 */ /* 0x000fc60008011604 */
[----:B------:R-:W-:Y:S02]  /*de60*/  IMAD.MOV.U32 R4, RZ, RZ, R8 ;  /* 0x000000ffff047224 */ /* 0x000fe400078e0008 */
[----:B------:R-:W-:Y:S01]  /*de70*/  IMAD.MOV.U32 R5, RZ, RZ, R13 ;  /* 0x000000ffff057224 */ /* 0x000fe200078e000d */
[----:B01----:R-:W-:Y:S06]  /*de80*/  @!P0 BRA `(.L_x_318) ;  /* 0x0000000000288947 */ /* 0x003fec0003800000 */
[----:B------:R-:W-:Y:S02]  /*de90*/  ULDC UR4, c[0x0][0x64c] ;  /* 0x0001930000047ab9 */ /* 0x000fe40000000800 */
[----:B------:R-:W-:-:S05]  /*dea0*/  IADD3 R5, P0, R8, UR4, RZ ;  /* 0x0000000408057c10 */ /* 0x000fca000ff1e0ff */
[----:B------:R-:W-:-:S04]  /*deb0*/  IMAD.X R13, RZ, RZ, R13, P0 ;  /* 0x000000ffff0d7224 */ /* 0x000fc800000e060d */
[----:B------:R-:W-:-:S04]  /*dec0*/  IMAD.WIDE.U32 R6, R13, UR8, RZ ;  /* 0x000000080d067c25 */ /* 0x000fc8000f8e00ff */
[----:B------:R-:W-:-:S04]  /*ded0*/  IMAD.WIDE.U32 R6, P0, R5, UR9, R6 ;  /* 0x0000000905067c25 */ /* 0x000fc8000f800006 */
[----:B------:R-:W-:-:S04]  /*dee0*/  IMAD.WIDE.U32 R4, R5, UR8, RZ ;  /* 0x0000000805047c25 */ /* 0x000fc8000f8e00ff */
[----:B------:R-:W-:Y:S01]  /*def0*/  IMAD.MOV.U32 R4, RZ, RZ, R7 ;  /* 0x000000ffff047224 */ /* 0x000fe200078e0007 */
[----:B------:R-:W-:Y:S01]  /*df00*/  IADD3 RZ, P1, R5, R6, RZ ;  /* 0x0000000605ff7210 */ /* 0x000fe20007f3e0ff */
[----:B------:R-:W-:-:S04]  /*df10*/  IMAD.X R5, RZ, RZ, RZ, P0 ;  /* 0x000000ffff057224 */ /* 0x000fc800000e06ff */
[----:B------:R-:W-:-:S08]  /*df20*/  IMAD.WIDE.U32.X R4, R13, UR9, R4, P1 ;  /* 0x000000090d047c25 */ /* 0x000fd000088e0404 */
.L_x_318:
[----:B------:R-:W-:Y:S01]  /*df30*/  ISETP.NE.AND P0, PT, R2, 0x1, PT ;  /* 0x000000010200780c */ /* 0x000fe20003f05270 */
[----:B------:R-:W-:Y:S01]  /*df40*/  ULDC UR4, c[0x0][0x648] ;  /* 0x0001920000047ab9 */ /* 0x000fe20000000800 */
[----:B------:R-:W-:Y:S01]  /*df50*/  LOP3.LUT R11, R11, UR42, RZ, 0xc0, !PT ;  /* 0x0000002a0b0b7c12 */ /* 0x000fe2000f8ec0ff */
[----:B------:R-:W-:Y:S01]  /*df60*/  IMAD.MOV R12, RZ, RZ, -R12 ;  /* 0x000000ffff0c7224 */ /* 0x000fe200078e0a0c */
[----:B------:R-:W-:Y:S01]  /*df70*/  SHF.R.U64 R4, R4, UR4, R5 ;  /* 0x0000000404047c19 */ /* 0x000fe20008001205 */
[----:B------:R-:W-:Y:S01]  /*df80*/  ULDC UR4, c[0x0][0x638] ;  /* 0x00018e0000047ab9 */ /* 0x000fe20000000800 */
[----:B------:R-:W-:Y:S01]  /*df90*/  LOP3.LUT R31, R3, UR40, RZ, 0xc0, !PT ;  /* 0x00000028031f7c12 */ /* 0x000fe2000f8ec0ff */
[----:B------:R-:W-:Y:S02]  /*dfa0*/  ULDC UR5, c[0x0][0x610] ;  /* 0x0001840000057ab9 */ /* 0x000fe40000000800 */
[----:B------:R-:W-:Y:S02]  /*dfb0*/  IMAD.MOV R5, RZ, RZ, -R4 ;  /* 0x000000ffff057224 */ /* 0x000fe400078e0a04 */
[----:B------:R-:W-:-:S02]  /*dfc0*/  IMAD R11, R4, UR41, R11 ;  /* 0x00000029040b7c24 */ /* 0x000fc4000f8e020b */
[----:B------:R-:W-:Y:S02]  /*dfd0*/  @P0 IMAD R10, R9, R12, R0 ;  /* 0x0000000c090a0224 */ /* 0x000fe400078e0200 */
[----:B------:R-:W-:Y:S01]  /*dfe0*/  IMAD R8, R5, UR4, R8 ;  /* 0x0000000405087c24 */ /* 0x000fe2000f8e0208 */
[----:B------:R-:W-:Y:S01]  /*dff0*/  ULDC UR4, c[0x0][0x600] ;  /* 0x0001800000047ab9 */ /* 0x000fe20000000800 */
[----:B------:R-:W-:Y:S02]  /*e000*/  IMAD R10, R11, UR5, R10 ;  /* 0x000000050b0a7c24 */ /* 0x000fe4000f8e020a */
[----:B------:R-:W-:Y:S02]  /*e010*/  IMAD R31, R8, UR4, R31 ;  /* 0x00000004081f7c24 */ /* 0x000fe4000f8e021f */
[----:B------:R-:W-:-:S03]  /*e020*/  IMAD.MOV.U32 R0, RZ, RZ, 0x1 ;  /* 0x00000001ff007424 */ /* 0x000fc600078e00ff */
[----:B------:R-:W-:Y:S02]  /*e030*/  SEL R30, R31, R10, !P0 ;  /* 0x0000000a1f1e7207 */ /* 0x000fe40004000000 */
[----:B------:R-:W-:-:S07]  /*e040*/  SEL R31, R10, R31, !P0 ;  /* 0x0000001f0a1f7207 */ /* 0x000fce0004000000 */
.L_x_316:
[----:B------:R-:W-:Y:S05]  /*e050*/  BSYNC B0 ;  /* 0x0000000000007941 */ /* 0x000fea0003800000 */
.L_x_315:
[----:B------:R-:W-:-:S13]  /*e060*/  LOP3.LUT P0, RZ, R0, 0xff, RZ, 0xc0, !PT ;  /* 0x000000ff00ff7812 */ /* 0x000fda000780c0ff */
[----:B------:R-:W-:Y:S05]  /*e070*/  @P0 BRA `(.L_x_319) ;  /* 0xfffffff000a00947 */ /* 0x000fea000383ffff */
[----:B------:R-:W-:Y:S05]  /*e080*/  BSYNC B7 ;  /* 0x0000000000077941 */ /* 0x000fea0003800000 */
.L_x_305:
[----:B------:R-:W-:-:S03]  /*e090*/  UMOV UR4, 0xffffffff ;  /* 0xffffffff00047882 */ /* 0x000fc60000000000 */
[----:B------:R-:W-:Y:S05]  /*e0a0*/  BRA.DIV UR4, `(.L_x_320) ;  /* 0x0000000604447947 */ /* 0x000fea000b800000 */
[----:B------:R-:W-:-:S13]  /*e0b0*/  ELECT P6, URZ, PT ;  /* 0x00000000003f782f */ /* 0x000fda00038c0000 */
.L_x_336:
[----:B------:R-:W-:Y:S04]  /*e0c0*/  BSSY B0, `(.L_x_321) ;  /* 0x000002b000007945 */ /* 0x000fe80003800000 */
[----:B------:R-:W-:Y:S05]  /*e0d0*/  @!P6 BRA `(.L_x_322) ;  /* 0x0000000000a4e947 */ /* 0x000fea0003800000 */
[----:B------:R-:W-:-:S04]  /*e0e0*/  LOP3.LUT R19, R19, 0x2, RZ, 0xfc, !PT ;  /* 0x0000000213137812 */ /* 0x000fc800078efcff */
[----:B------:R-:W-:-:S13]  /*e0f0*/  ISETP.NE.AND P0, PT, R19, 0x3, PT ;  /* 0x000000031300780c */ /* 0x000fda0003f05270 */
[----:B------:R-:W-:Y:S05]  /*e100*/  @!P0 BRA `(.L_x_323) ;  /* 0x0000000000048947 */ /* 0x000fea0003800000 */
[----:B------:R-:W-:Y:S01]  /*e110*/  BPT.TRAP 0x1 ;  /* 0x000000040000795c */ /* 0x000fe20000300000 */
.L_x_323:
[----:B------:R-:W0:Y:S01]  /*e120*/  S2R R3, SR_CgaCtaId ;  /* 0x0000000000037919 */ /* 0x000e220000008800 */
[----:B------:R-:W-:Y:S02]  /*e130*/  MOV R0, 0x400 ;  /* 0x0000040000007802 */ /* 0x000fe40000000f00 */
[----:B------:R-:W-:Y:S02]  /*e140*/  SHF.L.U32 R2, R27, 0x1f, RZ ;  /* 0x0000001f1b027819 */ /* 0x000fe400000006ff */
[----:B0-----:R-:W-:-:S05]  /*e150*/  LEA R3, R3, R0, 0x18 ;  /* 0x0000000003037211 */ /* 0x001fca00078ec0ff */
[----:B------:R-:W-:-:S04]  /*e160*/  VIADD R3, R3, 0x20 ;  /* 0x0000002003037836 */ /* 0x000fc80000000000 */
[C---:B------:R-:W-:Y:S02]  /*e170*/  IMAD R5, R28.reuse, 0x8, R3 ;  /* 0x000000081c057824 */ /* 0x040fe400078e0203 */
[----:B------:R-:W-:Y:S02]  /*e180*/  VIADD R28, R28, 0x1 ;  /* 0x000000011c1c7836 */ /* 0x000fe40000000000 */
[----:B------:R-:W0:Y:S03]  /*e190*/  SYNCS.PHASECHK.TRANS64.TRYWAIT P0, [R5+URZ], R2 ;  /* 0x00000002050075a7 */ /* 0x000e26000800017f */
[----:B------:R-:W-:-:S04]  /*e1a0*/  ISETP.NE.AND P1, PT, R28, 0x4, PT ;  /* 0x000000041c00780c */ /* 0x000fc80003f25270 */
[----:B------:R-:W-:Y:S02]  /*e1b0*/  SEL R0, RZ, 0x1, P1 ;  /* 0x00000001ff007807 */ /* 0x000fe40000800000 */
[----:B------:R-:W-:Y:S02]  /*e1c0*/  SEL R28, R28, RZ, P1 ;  /* 0x000000ff1c1c7207 */ /* 0x000fe40000800000 */
[----:B------:R-:W-:-:S03]  /*e1d0*/  LOP3.LUT R27, R27, R0, RZ, 0x3c, !PT ;  /* 0x000000001b1b7212 */ /* 0x000fc600078e3cff */
[----:B------:R-:W-:Y:S01]  /*e1e0*/  IMAD R7, R28, 0x8, R3 ;  /* 0x000000081c077824 */ /* 0x000fe200078e0203 */
[----:B------:R-:W-:Y:S01]  /*e1f0*/  SHF.L.U32 R4, R27, 0x1f, RZ ;  /* 0x0000001f1b047819 */ /* 0x000fe200000006ff */
[----:B0-----:R-:W-:Y:S06]  /*e200*/  @!P0 BRA `(.L_x_324) ;  /* 0x00000004000c8947 */ /* 0x001fec0003800000 */
.L_x_337:
[----:B------:R-:W1:Y:S01]  /*e210*/  SYNCS.PHASECHK.TRANS64.TRYWAIT P0, [R7+URZ], R4 ;  /* 0x00000004070075a7 */ /* 0x000e62000800017f */
[----:B------:R-:W-:-:S05]  /*e220*/  VIADD R0, R28, 0x1 ;  /* 0x000000011c007836 */ /* 0x000fca0000000000 */
[----:B------:R-:W-:-:S04]  /*e230*/  ISETP.NE.AND P1, PT, R0, 0x4, PT ;  /* 0x000000040000780c */ /* 0x000fc80003f25270 */
[----:B0-----:R-:W-:Y:S02]  /*e240*/  SEL R2, RZ, 0x1, P1 ;  /* 0x00000001ff027807 */ /* 0x001fe40000800000 */
[----:B------:R-:W-:Y:S02]  /*e250*/  SEL R0, R0, RZ, P1 ;  /* 0x000000ff00007207 */ /* 0x000fe40000800000 */
[----:B------:R-:W-:-:S03]  /*e260*/  LOP3.LUT R27, R27, R2, RZ, 0x3c, !PT ;  /* 0x000000021b1b7212 */ /* 0x000fc600078e3cff */
[----:B------:R-:W-:Y:S01]  /*e270*/  IMAD R6, R0, 0x8, R3 ;  /* 0x0000000800067824 */ /* 0x000fe200078e0203 */
[----:B------:R-:W-:Y:S01]  /*e280*/  SHF.L.U32 R5, R27, 0x1f, RZ ;  /* 0x0000001f1b057819 */ /* 0x000fe200000006ff */
[----:B-1----:R-:W-:Y:S06]  /*e290*/  @!P0 BRA `(.L_x_325) ;  /* 0x0000000000fc8947 */ /* 0x002fec0003800000 */
.L_x_338:
[----:B------:R-:W1:Y:S01]  /*e2a0*/  SYNCS.PHASECHK.TRANS64.TRYWAIT P0, [R6+URZ], R5 ;  /* 0x00000005060075a7 */ /* 0x000e62000800017f */
[----:B------:R-:W-:-:S05]  /*e2b0*/  VIADD R0, R0, 0x1 ;  /* 0x0000000100007836 */ /* 0x000fca0000000000 */
[----:B------:R-:W-:-:S04]  /*e2c0*/  ISETP.NE.AND P1, PT, R0, 0x4, PT ;  /* 0x000000040000780c */ /* 0x000fc80003f25270 */
[----:B------:R-:W-:Y:S02]  /*e2d0*/  SEL R2, RZ, 0x1, P1 ;  /* 0x00000001ff027807 */ /* 0x000fe40000800000 */
[----:B------:R-:W-:Y:S02]  /*e2e0*/  SEL R0, R0, RZ, P1 ;  /* 0x000000ff00007207 */ /* 0x000fe40000800000 */
[----:B------:R-:W-:Y:S01]  /*e2f0*/  LOP3.LUT R2, R27, R2, RZ, 0x3c, !PT ;  /* 0x000000021b027212 */ /* 0x000fe200078e3cff */
[----:B-1----:R-:W-:Y:S06]  /*e300*/  @!P0 BRA `(.L_x_326) ;  /* 0x0000000000f48947 */ /* 0x002fec0003800000 */
.L_x_339:
[----:B------:R-:W-:Y:S01]  /*e310*/  IMAD R3, R0, 0x8, R3 ;  /* 0x0000000800037824 */ /* 0x000fe200078e0203 */
[----:B------:R-:W-:-:S07]  /*e320*/  SHF.L.U32 R0, R2, 0x1f, RZ ;  /* 0x0000001f02007819 */ /* 0x000fce00000006ff */
.L_x_327:
[----:B--2---:R2:W3:Y:S02]  /*e330*/  SYNCS.PHASECHK.TRANS64.TRYWAIT P0, [R3+URZ], R0 ;  /* 0x00000000030075a7 */ /* 0x0044e4000800017f */
[----:B---3--:R-:W-:Y:S05]  /*e340*/  @!P0 NANOSLEEP.SYNCS 0x989680 ;  /* 0x009896800000895d */ /* 0x008fea0003900000 */
[----:B------:R-:W3:Y:S02]  /*e350*/  @!P0 SYNCS.PHASECHK.TRANS64 P0, [R3+URZ], R0 ;  /* 0x00000000030085a7 */ /* 0x000ee4000800007f */
[----:B---3--:R-:W-:Y:S05]  /*e360*/  @!P0 BRA `(.L_x_327) ;  /* 0xfffffffc00f08947 */ /* 0x008fea000383ffff */
.L_x_322:
[----:B------:R-:W-:Y:S05]  /*e370*/  BSYNC B0 ;  /* 0x0000000000007941 */ /* 0x000fea0003800000 */
.L_x_321:
[----:B------:R-:W-:Y:S05]  /*e380*/  EXIT ;  /* 0x000000000000794d */ /* 0x000fea0003800000 */
.L_x_16:
[----:B------:R-:W-:Y:S02]  /*e390*/  IMAD.MOV.U32 R12, RZ, RZ, RZ ;  /* 0x000000ffff0c7224 */ /* 0x000fe400078e00ff */
[----:B------:R-:W-:Y:S02]  /*e3a0*/  IMAD.MOV.U32 R11, RZ, RZ, 0x1f ;  /* 0x0000001fff0b7424 */ /* 0x000fe400078e00ff */
[----:B------:R-:W-:-:S07]  /*e3b0*/  IMAD.MOV.U32 R15, RZ, RZ, -0x1 ;  /* 0xffffffffff0f7424 */ /* 0x000fce00078e00ff */
[----:B012--5:R-:W-:Y:S05]  /*e3c0*/  WARPSYNC.COLLECTIVE R15, `(.L_x_328) ;  /* 0x000000000f087348 */ /* 0x027fea0003c00000 */
[----:B------:R3:W4:Y:S02]  /*e3d0*/  SHFL.IDX P6, R14, R13, R12, R11 ;  /* 0x0000000c0d0e7389 */ /* 0x00072400000c000b */
[----:B012345:R-:W-:Y:S01]  /*e3e0*/  ENDCOLLECTIVE ;  /* 0x000000000000791b */ /* 0x03ffe20003800000 */
.L_x_328:
[----:B------:R-:W-:Y:S05]  /*e3f0*/  BRA `(.L_x_329) ;  /* 0xffffff2c00cc7947 */ /* 0x000fea000383ffff */
.L_x_20:
[----:B-1----:R1:W3:Y:S02]  /*e400*/  SYNCS.PHASECHK.TRANS64.TRYWAIT P1, [R4+URZ], R3 ;  /* 0x00000003040075a7 */ /* 0x0022e4000802017f */
[----:B---3--:R-:W-:Y:S05]  /*e410*/  @!P1 NANOSLEEP.SYNCS 0x989680 ;  /* 0x009896800000995d */ /* 0x008fea0003900000 */
[----:B------:R-:W3:Y:S02]  /*e420*/  @!P1 SYNCS.PHASECHK.TRANS64 P1, [R4+URZ], R3 ;  /* 0x00000003040095a7 */ /* 0x000ee4000802007f */
[----:B---3--:R-:W-:Y:S05]  /*e430*/  @!P1 BRA `(.L_x_20) ;  /* 0xfffffffc00f09947 */ /* 0x008fea000383ffff */
[----:B------:R-:W-:Y:S05]  /*e440*/  BRA `(.L_x_19) ;  /* 0xffffff2c00f87947 */ /* 0x000fea000383ffff */
.L_x_25:
[----:B0-----:R0:W1:Y:S02]  /*e450*/  SYNCS.PHASECHK.TRANS64.TRYWAIT P1, [R7+URZ], R8 ;  /* 0x00000008070075a7 */ /* 0x001064000802017f */
[----:B-1----:R-:W-:Y:S05]  /*e460*/  @!P1 NANOSLEEP.SYNCS 0x989680 ;  /* 0x009896800000995d */ /* 0x002fea0003900000 */
[----:B------:R-:W1:Y:S02]  /*e470*/  @!P1 SYNCS.PHASECHK.TRANS64 P1, [R7+URZ], R8 ;  /* 0x00000008070095a7 */ /* 0x000e64000802007f */
[----:B-1----:R-:W-:Y:S05]  /*e480*/  @!P1 BRA `(.L_x_25) ;  /* 0xfffffffc00f09947 */ /* 0x002fea000383ffff */
[----:B------:R-:W-:Y:S05]  /*e490*/  BRA `(.L_x_24) ;  /* 0xffffff3800d87947 */ /* 0x000fea000383ffff */
.L_x_33:
[----:B0-----:R0:W1:Y:S02]  /*e4a0*/  SYNCS.PHASECHK.TRANS64.TRYWAIT P1, [R10+URZ], R9 ;  /* 0x000000090a0075a7 */ /* 0x001064000802017f */
[----:B-1----:R-:W-:Y:S05]  /*e4b0*/  @!P1 NANOSLEEP.SYNCS 0x989680 ;  /* 0x009896800000995d */ /* 0x002fea0003900000 */
[----:B------:R-:W1:Y:S02]  /*e4c0*/  @!P1 SYNCS.PHASECHK.TRANS64 P1, [R10+URZ], R9 ;  /* 0x000000090a0095a7 */ /* 0x000e64000802007f */
[----:B-1----:R-:W-:Y:S05]  /*e4d0*/  @!P1 BRA `(.L_x_33) ;  /* 0xfffffffc00f09947 */ /* 0x002fea000383ffff */
[----:B------:R-:W-:Y:S05]  /*e4e0*/  BRA `(.L_x_32) ;  /* 0xffffff4400a07947 */ /* 0x000fea000383ffff */
.L_x_306:
[----:B------:R-:W-:Y:S01]  /*e4f0*/  BSSY B0, `(.L_x_330) ;  /* 0x0000006000007945 */ /* 0x000fe20003800000 */
[----:B------:R-:W-:-:S07]  /*e500*/  IMAD.MOV.U32 R15, RZ, RZ, -0x1 ;  /* 0xffffffffff0f7424 */ /* 0x000fce00078e00ff */
[----:B------:R-:W-:Y:S05]  /*e510*/  WARPSYNC.COLLECTIVE R15, `(.L_x_331) ;  /* 0x000000000f0c7348 */ /* 0x000fea0003c00000 */
[----:B------:R-:W-:Y:S02]  /*e520*/  ELECT P6, UR62, PT ;  /* 0x00000000003e782f */ /* 0x000fe400038c0000 */
[----:B------:R-:W-:Y:S01]  /*e530*/  MOV R14, UR62 ;  /* 0x0000003e000e7c02 */ /* 0x000fe20008000f00 */
[----:B------:R-:W-:Y:S10]  /*e540*/  ENDCOLLECTIVE ;  /* 0x000000000000791b */ /* 0x000ff40003800000 */
.L_x_331:
[----:B------:R-:W-:Y:S05]  /*e550*/  BSYNC B0 ;  /* 0x0000000000007941 */ /* 0x000fea0003800000 */
.L_x_330:
[----:B------:R-:W-:Y:S05]  /*e560*/  BRA `(.L_x_332) ;  /* 0xffffffec00707947 */ /* 0x000fea000383ffff */
.L_x_311:
[----:B0-----:R0:W2:Y:S02]  /*e570*/  SYNCS.PHASECHK.TRANS64.TRYWAIT P0, [R7+URZ+0x20], R4 ;  /* 0x00002004070075a7 */ /* 0x0010a4000800017f */
[----:B--2---:R-:W-:Y:S05]  /*e580*/  @!P0 NANOSLEEP.SYNCS 0x989680 ;  /* 0x009896800000895d */ /* 0x004fea0003900000 */
[----:B------:R-:W2:Y:S02]  /*e590*/  @!P0 SYNCS.PHASECHK.TRANS64 P0, [R7+URZ+0x20], R4 ;  /* 0x00002004070085a7 */ /* 0x000ea4000800007f */
[----:B--2---:R-:W-:Y:S05]  /*e5a0*/  @!P0 BRA `(.L_x_311) ;  /* 0xfffffffc00f08947 */ /* 0x004fea000383ffff */
[----:B------:R-:W-:Y:S05]  /*e5b0*/  BRA `(.L_x_333) ;  /* 0xfffffff000447947 */ /* 0x000fea000383ffff */
.L_x_320:
[----:B------:R-:W-:Y:S01]  /*e5c0*/  BSSY B0, `(.L_x_334) ;  /* 0x0000006000007945 */ /* 0x000fe20003800000 */
[----:B------:R-:W-:-:S07]  /*e5d0*/  IMAD.MOV.U32 R15, RZ, RZ, -0x1 ;  /* 0xffffffffff0f7424 */ /* 0x000fce00078e00ff */
[----:B------:R-:W-:Y:S05]  /*e5e0*/  WARPSYNC.COLLECTIVE R15, `(.L_x_335) ;  /* 0x000000000f0c7348 */ /* 0x000fea0003c00000 */
[----:B------:R-:W-:Y:S02]  /*e5f0*/  ELECT P6, UR62, PT ;  /* 0x00000000003e782f */ /* 0x000fe400038c0000 */
[----:B------:R-:W-:Y:S01]  /*e600*/  MOV R14, UR62 ;  /* 0x0000003e000e7c02 */ /* 0x000fe20008000f00 */
[----:B------:R-:W-:Y:S10]  /*e610*/  ENDCOLLECTIVE ;  /* 0x000000000000791b */ /* 0x000ff40003800000 */
.L_x_335:
[----:B------:R-:W-:Y:S05]  /*e620*/  BSYNC B0 ;  /* 0x0000000000007941 */ /* 0x000fea0003800000 */
.L_x_334:
[----:B------:R-:W-:Y:S05]  /*e630*/  BRA `(.L_x_336) ;  /* 0xfffffff800a07947 */ /* 0x000fea000383ffff */
.L_x_324:
[----:B0-----:R0:W1:Y:S02]  /*e640*/  SYNCS.PHASECHK.TRANS64.TRYWAIT P0, [R5+URZ], R2 ;  /* 0x00000002050075a7 */ /* 0x001064000800017f */
[----:B-1----:R-:W-:Y:S05]  /*e650*/  @!P0 NANOSLEEP.SYNCS 0x989680 ;  /* 0x009896800000895d */ /* 0x002fea0003900000 */
[----:B------:R-:W1:Y:S02]  /*e660*/  @!P0 SYNCS.PHASECHK.TRANS64 P0, [R5+URZ], R2 ;  /* 0x00000002050085a7 */ /* 0x000e64000800007f */
[----:B-1----:R-:W-:Y:S05]  /*e670*/  @!P0 BRA `(.L_x_324) ;  /* 0xfffffffc00f08947 */ /* 0x002fea000383ffff */
[----:B------:R-:W-:Y:S05]  /*e680*/  BRA `(.L_x_337) ;  /* 0xfffffff800e07947 */ /* 0x000fea000383ffff */
.L_x_325:
[----:B0-----:R0:W1:Y:S02]  /*e690*/  SYNCS.PHASECHK.TRANS64.TRYWAIT P0, [R7+URZ], R4 ;  /* 0x00000004070075a7 */ /* 0x001064000800017f */
[----:B-1----:R-:W-:Y:S05]  /*e6a0*/  @!P0 NANOSLEEP.SYNCS 0x989680 ;  /* 0x009896800000895d */ /* 0x002fea0003900000 */
[----:B------:R-:W1:Y:S02]  /*e6b0*/  @!P0 SYNCS.PHASECHK.TRANS64 P0, [R7+URZ], R4 ;  /* 0x00000004070085a7 */ /* 0x000e64000800007f */
[----:B-1----:R-:W-:Y:S05]  /*e6c0*/  @!P0 BRA `(.L_x_325) ;  /* 0xfffffffc00f08947 */ /* 0x002fea000383ffff */
[----:B------:R-:W-:Y:S05]  /*e6d0*/  BRA `(.L_x_338) ;  /* 0xfffffff800f07947 */ /* 0x000fea000383ffff */
.L_x_326:
[----:B-1----:R1:W2:Y:S02]  /*e6e0*/  SYNCS.PHASECHK.TRANS64.TRYWAIT P0, [R6+URZ], R5 ;  /* 0x00000005060075a7 */ /* 0x0022a4000800017f */
[----:B--2---:R-:W-:Y:S05]  /*e6f0*/  @!P0 NANOSLEEP.SYNCS 0x989680 ;  /* 0x009896800000895d */ /* 0x004fea0003900000 */
[----:B------:R-:W2:Y:S02]  /*e700*/  @!P0 SYNCS.PHASECHK.TRANS64 P0, [R6+URZ], R5 ;  /* 0x00000005060085a7 */ /* 0x000ea4000800007f */
[----:B--2---:R-:W-:Y:S05]  /*e710*/  @!P0 BRA `(.L_x_326) ;  /* 0xfffffffc00f08947 */ /* 0x004fea000383ffff */
[----:B------:R-:W-:Y:S05]  /*e720*/  BRA `(.L_x_339) ;  /* 0xfffffff800f87947 */ /* 0x000fea000383ffff */
.L_x_340:
[----:B------:R-:W-:-:S00]  /*e730*/  BRA `(.L_x_340) ;  /* 0xfffffffc00fc7947 */ /* 0x000fc0000383ffff */
[----:B------:R-:W-:-:S00]  /*e740*/  NOP ;  /* 0x0000000000007918 */ /* 0x000fc00000000000 */
        /* <DEDUP_REMOVED lines=11> */
.L_x_341:


//--------------------- .nv.global.init           --------------------------
	.section	.nv.global.init,"aw",@progbits
.nv.global.init:
	.type		$str$24,@object
	.size		$str$24,($str$25 - $str$24)
$str$24:
        /*0000*/ 	.byte	0x28, 0x61, 0x64, 0x64, 0x72, 0x65, 0x73, 0x73, 0x20, 0x26, 0x20, 0x6d, 0x61, 0x73, 0x6b, 0x29
        /*0010*/ 	.byte	0x20, 0x3d, 0x3d, 0x20, 0x30, 0x00
	.type		$str$25,@object
	.size		$str$25,(__unnamed_1 - $str$25)
$str$25:
        /*0016*/ 	.byte	0x2f, 0x74, 0x6d, 0x70, 0x2f, 0x63, 0x75, 0x74, 0x6c, 0x61, 0x73, 0x73, 0x5f, 0x73, 0x77, 0x65
        /*0026*/ 	.byte	0x65, 0x70, 0x5f, 0x73, 0x72, 0x63, 0x2f, 0x69, 0x6e, 0x63, 0x6c, 0x75, 0x64, 0x65, 0x2f, 0x63
        /*0036*/ 	.byte	0x75, 0x74, 0x65, 0x2f, 0x70, 0x6f, 0x69, 0x6e, 0x74, 0x65, 0x72, 0x5f, 0x66, 0x6c, 0x61, 0x67
        /*0046*/ 	.byte	0x67, 0x65, 0x64, 0x2e, 0x68, 0x70, 0x70, 0x00
	.type		__unnamed_1,@object
	.size		__unnamed_1,(__unnamed_2 - __unnamed_1)
__unnamed_1:
        /*004e*/ 	.byte	0x61, 0x75, 0x74, 0x6f, 0x20, 0x63, 0x75, 0x74, 0x65, 0x3a, 0x3a, 0x61, 0x73, 0x5f, 0x70, 0x6f
        /* <DEDUP_REMOVED lines=28> */
        /*021e*/ 	.byte	0x20, 0x26, 0x5d, 0x00
	.type		__unnamed_2,@object
	.size		__unnamed_2,(.L_1 - __unnamed_2)
__unnamed_2:
        /* <DEDUP_REMOVED lines=30> */
.L_1:


//--------------------- .nv.shared._ZN7cutlass13device_kernelINS_4gemm6kernel13GemmUniversalIN4cute5tupleIJiiiiEEENS1_10collective13CollectiveMmaINS1_39MainloopSm90TmaGmmaRmemAWarpSpecializedILi4ENS5_IJNS4_1CILi1EEESB_SB_EEENS1_35KernelTmaWarpSpecializedCooperativeEEENS5_IJNSA_ILi128EEENSA_ILi256EEESF_EEENS_12float_e5m2_tENS5_IJSB_llEEESI_NS5_IJlSB_lEEENS4_8TiledMMAINS4_8MMA_AtomIJNS4_4SM904GMMA31MMA_64x256x32_F32E5M2E5M2_RS_TNILNSO_7ScaleInE1ELSQ_1EEEEEENS4_6LayoutINS5_IJNSA_ILi2EEESB_SB_EEENS5_IJSB_NSA_ILi0EEESW_EEEEENS5_IJNS4_10UnderscoreESZ_SZ_EEEEENS4_13SM90_TMA_LOADENS4_14ComposedLayoutINS4_7SwizzleILi3ELi4ELi3EEENS4_18smem_ptr_flag_bitsILi8EEENST_INS5_IJSF_NSA_ILi8EEEEEENS5_IJSB_SF_EEEEEEENS4_9Copy_AtomIJNS4_39AutoVectorizingCopyWithAssumedAlignmentILi128EEESI_EEENS4_8identityES12_NS13_IS15_S17_NST_INS5_IJS18_SF_EEENS5_IJSF_SB_EEEEEEEvS1H_EENS_8epilogue10collective6detail29Sm90TmaWarpSpecializedAdapterINS1O_15DefaultEpilogueISI_SK_SK_NS1N_6thread17LinearCombinationISI_Li1EffLNS1S_9ScaleType4KindE0ELNS_15FloatRoundStyleE2ESI_EENS1_15EpilogueDefaultEEEEEvvEEEEvNT_6ParamsE --------------------------
	.section	.nv.shared._ZN7cutlass13device_kernelINS_4gemm6kernel13GemmUniversalIN4cute5tupleIJiiiiEEENS1_10collective13CollectiveMmaINS1_39MainloopSm90TmaGmmaRmemAWarpSpecializedILi4ENS5_IJNS4_1CILi1EEESB_SB_EEENS1_35KernelTmaWarpSpecializedCooperativeEEENS5_IJNSA_ILi128EEENSA_ILi256EEESF_EEENS_12float_e5m2_tENS5_IJSB_llEEESI_NS5_IJlSB_lEEENS4_8TiledMMAINS4_8MMA_AtomIJNS4_4SM904GMMA31MMA_64x256x32_F32E5M2E5M2_RS_TNILNSO_7ScaleInE1ELSQ_1EEEEEENS4_6LayoutINS5_IJNSA_ILi2EEESB_SB_EEENS5_IJSB_NSA_ILi0EEESW_EEEEENS5_IJNS4_10UnderscoreESZ_SZ_EEEEENS4_13SM90_TMA_LOADENS4_14ComposedLayoutINS4_7SwizzleILi3ELi4ELi3EEENS4_18smem_ptr_flag_bitsILi8EEENST_INS5_IJSF_NSA_ILi8EEEEEENS5_IJSB_SF_EEEEEEENS4_9Copy_AtomIJNS4_39AutoVectorizingCopyWithAssumedAlignmentILi128EEESI_EEENS4_8identityES12_NS13_IS15_S17_NST_INS5_IJS18_SF_EEENS5_IJSF_SB_EEEEEEEvS1H_EENS_8epilogue10collective6detail29Sm90TmaWarpSpecializedAdapterINS1O_15DefaultEpilogueISI_SK_SK_NS1N_6thread17LinearCombinationISI_Li1EffLNS1S_9ScaleType4KindE0ELNS_15FloatRoundStyleE2ESI_EENS1_15EpilogueDefaultEEEEEvvEEEEvNT_6ParamsE,"aw",@nobits
	.sectionflags	@""
	.align	16
	.zero		1024


//--------------------- .nv.shared.reserved.0     --------------------------
	.section	.nv.shared.reserved.0,"aw",@nobits
	.weak		__nv_reservedSMEM_offset_0_alias
	.size		__nv_reservedSMEM_offset_0_alias, 0, 0
	.other		__nv_reservedSMEM_offset_0_alias,@"STO_CUDA_RESERVED_SHARED STV_DEFAULT"
__nv_reservedSMEM_offset_0_alias:
	.zero		0


//--------------------- .nv.global                --------------------------
	.section	.nv.global,"aw",@nobits
.nv.global:
	.type		_ZN40_INTERNAL_c1868d94_4_k_cu_fefe3570_237474cute1_E,@object
	.size		_ZN40_INTERNAL_c1868d94_4_k_cu_fefe3570_237474cute1_E,(_ZN40_INTERNAL_c1868d94_4_k_cu_fefe3570_237474cuda3std3__45__cpo6cbeginE - _ZN40_INTERNAL_c1868d94_4_k_cu_fefe3570_237474cute1_E)
_ZN40_INTERNAL_c1868d94_4_k_cu_fefe3570_237474cute1_E:
	.zero		1
	.type		_ZN40_INTERNAL_c1868d94_4_k_cu_fefe3570_237474cuda3std3__45__cpo6cbeginE,@object
	.size		_ZN40_INTERNAL_c1868d94_4_k_cu_fefe3570_237474cuda3std3__45__cpo6cbeginE,(_ZN40_INTERNAL_c1868d94_4_k_cu_fefe3570_237474cuda3std3__48in_placeE - _ZN40_INTERNAL_c1868d94_4_k_cu_fefe3570_237474cuda3std3__45__cpo6cbeginE)
_ZN40_INTERNAL_c1868d94_4_k_cu_fefe3570_237474cuda3std3__45__cpo6cbeginE:
	.zero		1
	.type		_ZN40_INTERNAL_c1868d94_4_k_cu_fefe3570_237474cuda3std3__48in_placeE,@object
	.size		_ZN40_INTERNAL_c1868d94_4_k_cu_fefe3570_237474cuda3std3__48in_placeE,(_ZN40_INTERNAL_c1868d94_4_k_cu_fefe3570_237474cuda3std6ranges3__45__cpo9iter_moveE - _ZN40_INTERNAL_c1868d94_4_k_cu_fefe3570_237474cuda3std3__48in_placeE)
_ZN40_INTERNAL_c1868d94_4_k_cu_fefe3570_237474cuda3std3__48in_placeE:
	.zero		1
	.type		_ZN40_INTERNAL_c1868d94_4_k_cu_fefe3570_237474cuda3std6ranges3__45__cpo9iter_moveE,@object
	.size		_ZN40_INTERNAL_c1868d94_4_k_cu_fefe3570_237474cuda3std6ranges3__45__cpo9iter_moveE,(_ZN40_INTERNAL_c1868d94_4_k_cu_fefe3570_237474cuda3std3__45__cpo5beginE - _ZN40_INTERNAL_c1868d94_4_k_cu_fefe3570_237474cuda3std6ranges3__45__cpo9iter_moveE)
_ZN40_INTERNAL_c1868d94_4_k_cu_fefe3570_237474cuda3std6ranges3__45__cpo9iter_moveE:
	.zero		1
	.type		_ZN40_INTERNAL_c1868d94_4_k_cu_fefe3570_237474cuda3std3__45__cpo5beginE,@object
	.size		_ZN40_INTERNAL_c1868d94_4_k_cu_fefe3570_237474cuda3std3__45__cpo5beginE,(_ZN40_INTERNAL_c1868d94_4_k_cu_fefe3570_237474cuda3std3__442_GLOBAL__N__c1868d94_4_k_cu_fefe3570_237476ignoreE - _ZN40_INTERNAL_c1868d94_4_k_cu_fefe3570_237474cuda3std3__45__cpo5beginE)
_ZN40_INTERNAL_c1868d94_4_k_cu_fefe3570_237474cuda3std3__45__cpo5beginE:
	.zero		1
	.type		_ZN40_INTERNAL_c1868d94_4_k_cu_fefe3570_237474cuda3std3__442_GLOBAL__N__c1868d94_4_k_cu_fefe3570_237476ignoreE,@object
	.size		_ZN40_INTERNAL_c1868d94_4_k_cu_fefe3570_237474cuda3std3__442_GLOBAL__N__c1868d94_4_k_cu_fefe3570_237476ignoreE,(_ZN40_INTERNAL_c1868d94_4_k_cu_fefe3570_237474cute7productE - _ZN40_INTERNAL_c1868d94_4_k_cu_fefe3570_237474cuda3std3__442_GLOBAL__N__c1868d94_4_k_cu_fefe3570_237476ignoreE)
_ZN40_INTERNAL_c1868d94_4_k_cu_fefe3570_237474cuda3std3__442_GLOBAL__N__c1868d94_4_k_cu_fefe3570_237476ignoreE:
	.zero		1
	.type		_ZN40_INTERNAL_c1868d94_4_k_cu_fefe3570_237474cute7productE,@object
	.size		_ZN40_INTERNAL_c1868d94_4_k_cu_fefe3570_237474cute7productE,(_ZN40_INTERNAL_c1868d94_4_k_cu_fefe3570_237474cuda3std3__45__cpo3endE - _ZN40_INTERNAL_c1868d94_4_k_cu_fefe3570_237474cute7productE)
_ZN40_INTERNAL_c1868d94_4_k_cu_fefe3570_237474cute7productE:
	.zero		1
	.type		_ZN40_INTERNAL_c1868d94_4_k_cu_fefe3570_237474cuda3std3__45__cpo3endE,@object
	.size		_ZN40_INTERNAL_c1868d94_4_k_cu_fefe3570_237474cuda3std3__45__cpo3endE,(_ZN40_INTERNAL_c1868d94_4_k_cu_fefe3570_237474cuda3std3__419piecewise_constructE - _ZN40_INTERNAL_c1868d94_4_k_cu_fefe3570_237474cuda3std3__45__cpo3endE)
_ZN40_INTERNAL_c1868d94_4_k_cu_fefe3570_237474cuda3std3__45__cpo3endE:
	.zero		1
	.type		_ZN40_INTERNAL_c1868d94_4_k_cu_fefe3570_237474cuda3std3__419piecewise_constructE,@object
	.size		_ZN40_INTERNAL_c1868d94_4_k_cu_fefe3570_237474cuda3std3__419piecewise_constructE,(_ZN40_INTERNAL_c1868d94_4_k_cu_fefe3570_237474cuda3std3__45__cpo4cendE - _ZN40_INTERNAL_c1868d94_4_k_cu_fefe3570_237474cuda3std3__419piecewise_constructE)
_ZN40_INTERNAL_c1868d94_4_k_cu_fefe3570_237474cuda3std3__419piecewise_constructE:
	.zero		1
	.type		_ZN40_INTERNAL_c1868d94_4_k_cu_fefe3570_237474cuda3std3__45__cpo4cendE,@object
	.size		_ZN40_INTERNAL_c1868d94_4_k_cu_fefe3570_237474cuda3std3__45__cpo4cendE,(_ZN40_INTERNAL_c1868d94_4_k_cu_fefe3570_237474cuda3std6ranges3__45__cpo4swapE - _ZN40_INTERNAL_c1868d94_4_k_cu_fefe3570_237474cuda3std3__45__cpo4cendE)
_ZN40_INTERNAL_c1868d94_4_k_cu_fefe3570_237474cuda3std3__45__cpo4cendE:
	.zero		1
	.type		_ZN40_INTERNAL_c1868d94_4_k_cu_fefe3570_237474cuda3std6ranges3__45__cpo4swapE,@object
	.size		_ZN40_INTERNAL_c1868d94_4_k_cu_fefe3570_237474cuda3std6ranges3__45__cpo4swapE,(.L_9 - _ZN40_INTERNAL_c1868d94_4_k_cu_fefe3570_237474cuda3std6ranges3__45__cpo4swapE)
_ZN40_INTERNAL_c1868d94_4_k_cu_fefe3570_237474cuda3std6ranges3__45__cpo4swapE:
	.zero		1
.L_9:


//--------------------- .nv.constant0._ZN7cutlass13device_kernelINS_4gemm6kernel13GemmUniversalIN4cute5tupleIJiiiiEEENS1_10collective13CollectiveMmaINS1_39MainloopSm90TmaGmmaRmemAWarpSpecializedILi4ENS5_IJNS4_1CILi1EEESB_SB_EEENS1_35KernelTmaWarpSpecializedCooperativeEEENS5_IJNSA_ILi128EEENSA_ILi256EEESF_EEENS_12float_e5m2_tENS5_IJSB_llEEESI_NS5_IJlSB_lEEENS4_8TiledMMAINS4_8MMA_AtomIJNS4_4SM904GMMA31MMA_64x256x32_F32E5M2E5M2_RS_TNILNSO_7ScaleInE1ELSQ_1EEEEEENS4_6LayoutINS5_IJNSA_ILi2EEESB_SB_EEENS5_IJSB_NSA_ILi0EEESW_EEEEENS5_IJNS4_10UnderscoreESZ_SZ_EEEEENS4_13SM90_TMA_LOADENS4_14ComposedLayoutINS4_7SwizzleILi3ELi4ELi3EEENS4_18smem_ptr_flag_bitsILi8EEENST_INS5_IJSF_NSA_ILi8EEEEEENS5_IJSB_SF_EEEEEEENS4_9Copy_AtomIJNS4_39AutoVectorizingCopyWithAssumedAlignmentILi128EEESI_EEENS4_8identityES12_NS13_IS15_S17_NST_INS5_IJS18_SF_EEENS5_IJSF_SB_EEEEEEEvS1H_EENS_8epilogue10collective6detail29Sm90TmaWarpSpecializedAdapterINS1O_15DefaultEpilogueISI_SK_SK_NS1N_6thread17LinearCombinationISI_Li1EffLNS1S_9ScaleType4KindE0ELNS_15FloatRoundStyleE2ESI_EENS1_15EpilogueDefaultEEEEEvvEEEEvNT_6ParamsE --------------------------
	.section	.nv.constant0._ZN7cutlass13device_kernelINS_4gemm6kernel13GemmUniversalIN4cute5tupleIJiiiiEEENS1_10collective13CollectiveMmaINS1_39MainloopSm90TmaGmmaRmemAWarpSpecializedILi4ENS5_IJNS4_1CILi1EEESB_SB_EEENS1_35KernelTmaWarpSpecializedCooperativeEEENS5_IJNSA_ILi128EEENSA_ILi256EEESF_EEENS_12float_e5m2_tENS5_IJSB_llEEESI_NS5_IJlSB_lEEENS4_8TiledMMAINS4_8MMA_AtomIJNS4_4SM904GMMA31MMA_64x256x32_F32E5M2E5M2_RS_TNILNSO_7ScaleInE1ELSQ_1EEEEEENS4_6LayoutINS5_IJNSA_ILi2EEESB_SB_EEENS5_IJSB_NSA_ILi0EEESW_EEEEENS5_IJNS4_10UnderscoreESZ_SZ_EEEEENS4_13SM90_TMA_LOADENS4_14ComposedLayoutINS4_7SwizzleILi3ELi4ELi3EEENS4_18smem_ptr_flag_bitsILi8EEENST_INS5_IJSF_NSA_ILi8EEEEEENS5_IJSB_SF_EEEEEEENS4_9Copy_AtomIJNS4_39AutoVectorizingCopyWithAssumedAlignmentILi128EEESI_EEENS4_8identityES12_NS13_IS15_S17_NST_INS5_IJS18_SF_EEENS5_IJSF_SB_EEEEEEEvS1H_EENS_8epilogue10collective6detail29Sm90TmaWarpSpecializedAdapterINS1O_15DefaultEpilogueISI_SK_SK_NS1N_6thread17LinearCombinationISI_Li1EffLNS1S_9ScaleType4KindE0ELNS_15FloatRoundStyleE2ESI_EENS1_15EpilogueDefaultEEEEEvvEEEEvNT_6ParamsE,"a",@progbits
	.sectionflags	@""
	.align	4
.nv.constant0._ZN7cutlass13device_kernelINS_4gemm6kernel13GemmUniversalIN4cute5tupleIJiiiiEEENS1_10collective13CollectiveMmaINS1_39MainloopSm90TmaGmmaRmemAWarpSpecializedILi4ENS5_IJNS4_1CILi1EEESB_SB_EEENS1_35KernelTmaWarpSpecializedCooperativeEEENS5_IJNSA_ILi128EEENSA_ILi256EEESF_EEENS_12float_e5m2_tENS5_IJSB_llEEESI_NS5_IJlSB_lEEENS4_8TiledMMAINS4_8MMA_AtomIJNS4_4SM904GMMA31MMA_64x256x32_F32E5M2E5M2_RS_TNILNSO_7ScaleInE1ELSQ_1EEEEEENS4_6LayoutINS5_IJNSA_ILi2EEESB_SB_EEENS5_IJSB_NSA_ILi0EEESW_EEEEENS5_IJNS4_10UnderscoreESZ_SZ_EEEEENS4_13SM90_TMA_LOADENS4_14ComposedLayoutINS4_7SwizzleILi3ELi4ELi3EEENS4_18smem_ptr_flag_bitsILi8EEENST_INS5_IJSF_NSA_ILi8EEEEEENS5_IJSB_SF_EEEEEEENS4_9Copy_AtomIJNS4_39AutoVectorizingCopyWithAssumedAlignmentILi128EEESI_EEENS4_8identityES12_NS13_IS15_S17_NST_INS5_IJS18_SF_EEENS5_IJSF_SB_EEEEEEEvS1H_EENS_8epilogue10collective6detail29Sm90TmaWarpSpecializedAdapterINS1O_15DefaultEpilogueISI_SK_SK_NS1N_6thread17LinearCombinationISI_Li1EffLNS1S_9ScaleType4KindE0ELNS_15FloatRoundStyleE2ESI_EENS1_15EpilogueDefaultEEEEEvvEEEEvNT_6ParamsE:
	.zero		1664


//--------------------- SYMBOLS --------------------------

	.type		.nv.reservedSmem.offset0,@object
	.size		.nv.reservedSmem.offset0,0x4
	.type		__assertfail,@function
